// auto-generated by cutlass_sweep.gemm — config: {"arch": "sm_90", "cluster_m": 1, "cluster_n": 1, "dtype": "e5m2", "dtype_b": "e5m2", "layout": "nt", "stages": 4, "tile_k": 32, "tile_m": 256, "tile_n": 128}
#include "cutlass/cutlass.h"
#include "cutlass/gemm/collective/collective_builder.hpp"
#include "cutlass/gemm/device/gemm_universal_adapter.h"
#include "cutlass/gemm/kernel/gemm_universal.hpp"
#include "cutlass/epilogue/collective/collective_builder.hpp"

using ElemA = cutlass::float_e5m2_t;
using ElemB = cutlass::float_e5m2_t;
using ElemCD = cutlass::float_e5m2_t;
using Acc  = float;
using TileShape    = cute::Shape<cute::_256, cute::_128, cute::_32>;
using ClusterShape = cute::Shape<cute::_1, cute::_1, cute::_1>;

using CollectiveEpilogue = typename cutlass::epilogue::collective::CollectiveBuilder<
    cutlass::arch::Sm90, cutlass::arch::OpClassTensorOp,
    TileShape, ClusterShape,
    cutlass::epilogue::collective::EpilogueTileAuto,
    Acc, Acc,
    ElemCD, cutlass::layout::RowMajor, 128 / cutlass::sizeof_bits<ElemCD>::value,
    ElemCD, cutlass::layout::RowMajor, 128 / cutlass::sizeof_bits<ElemCD>::value,
    cutlass::epilogue::collective::EpilogueScheduleAuto
  >::CollectiveOp;

using CollectiveMainloop = typename cutlass::gemm::collective::CollectiveBuilder<
    cutlass::arch::Sm90, cutlass::arch::OpClassTensorOp,
    ElemA, cutlass::layout::RowMajor, 128 / cutlass::sizeof_bits<ElemA>::value,
    ElemB, cutlass::layout::ColumnMajor, 128 / cutlass::sizeof_bits<ElemB>::value,
    Acc,
    TileShape, ClusterShape,
    cutlass::gemm::collective::StageCount<4>,
    cutlass::gemm::collective::KernelScheduleAuto
  >::CollectiveOp;

using GemmKernel = cutlass::gemm::kernel::GemmUniversal<
    cute::Shape<int,int,int,int>,
    CollectiveMainloop,
    CollectiveEpilogue
>;
using Gemm = cutlass::gemm::device::GemmUniversalAdapter<GemmKernel>;

// Force the device kernel symbol into the cubin without needing a host main.
auto* _anchor = &cutlass::device_kernel<GemmKernel>;


// ===== COMPILED SASS (sm_90a) =====

	.target	sm_90a

	.elftype	@"ET_EXEC"


//--------------------- .note.nv.tkinfo           --------------------------
	.section	.note.nv.tkinfo,"",@"SHT_NOTE"
	.sectionflags	@"SHF_NOTE_NV_TKINFO"
	.tkinfo
        /*0018*/ 	.word	0x00000002
        /*0030*/ 	.string	""
        /*0030*/ 	.string	"ptxas"
        /*0030*/ 	.string	"Cuda compilation tools, release 13.0, V13.0.88"
        /*0030*/ 	.string	"Build cuda_13.0.r13.0/compiler.36424714_0"
        /*0030*/ 	.string	"-arch sm_90a -m 64 "



//--------------------- .note.nv.cuinfo           --------------------------
	.section	.note.nv.cuinfo,"",@"SHT_NOTE"
	.sectionflags	@"SHF_NOTE_NV_CUINFO"
        /*0018*/ 	.short	0x0002
        /*001a*/ 	.short	0x005a
        /*001c*/ 	.short	0x0082
	.zero		2


//--------------------- .nv.info                  --------------------------
	.section	.nv.info,"",@"SHT_CUDA_INFO"
	.align	4


	//----- nvinfo : EIATTR_REGCOUNT
	.align		4
        /*0000*/ 	.byte	0x04, 0x2f
        /*0002*/ 	.short	(.L_12 - .L_11)
	.align		4
.L_11:
        /*0004*/ 	.word	index@(_ZN7cutlass13device_kernelINS_4gemm6kernel13GemmUniversalIN4cute5tupleIJiiiiEEENS1_10collective13CollectiveMmaINS1_37MainloopSm90TmaGmmaWarpSpecializedFP8ILi4ENS5_IJNS4_1CILi1EEESB_SB_EEENS1_35KernelTmaWarpSpecializedCooperativeEEENS5_IJNSA_ILi256EEENSA_ILi128EEENSA_ILi32EEEEEENS_12float_e5m2_tENS5_IJlSB_lEEESJ_SK_NS4_8TiledMMAINS4_8MMA_AtomIJNS4_4SM904GMMA31MMA_64x128x32_F32E5M2E5M2_SS_TNILNSO_7ScaleInE1ELSQ_1EEEEEENS4_6LayoutINS5_IJNSA_ILi2EEESB_SB_EEENS5_IJSB_NSA_ILi0EEESW_EEEEENS5_IJNS4_10UnderscoreESZ_SZ_EEEEENS4_13SM90_TMA_LOADENS4_14ComposedLayoutINS4_7SwizzleILi1ELi4ELi3EEENS4_18smem_ptr_flag_bitsILi8EEENST_INS5_IJNSA_ILi8EEESH_EEENS5_IJSH_SB_EEEEEEEvNS4_8identityES12_S1C_vS1D_EENS_8epilogue10collective6detail29Sm90TmaWarpSpecializedAdapterINS1G_15DefaultEpilogueISJ_SK_SK_NS1F_6thread17LinearCombinationISJ_Li1EffLNS1K_9ScaleType4KindE0ELNS_15FloatRoundStyleE2ESJ_EENS1_15EpilogueDefaultEEEEEvvEEEEvNT_6ParamsE)
        /*0008*/ 	.word	0x000000a8


	//----- nvinfo : EIATTR_FRAME_SIZE
	.align		4
.L_12:
        /*000c*/ 	.byte	0x04, 0x11
        /*000e*/ 	.short	(.L_14 - .L_13)
	.align		4
.L_13:
        /*0010*/ 	.word	index@(_ZN7cutlass13device_kernelINS_4gemm6kernel13GemmUniversalIN4cute5tupleIJiiiiEEENS1_10collective13CollectiveMmaINS1_37MainloopSm90TmaGmmaWarpSpecializedFP8ILi4ENS5_IJNS4_1CILi1EEESB_SB_EEENS1_35KernelTmaWarpSpecializedCooperativeEEENS5_IJNSA_ILi256EEENSA_ILi128EEENSA_ILi32EEEEEENS_12float_e5m2_tENS5_IJlSB_lEEESJ_SK_NS4_8TiledMMAINS4_8MMA_AtomIJNS4_4SM904GMMA31MMA_64x128x32_F32E5M2E5M2_SS_TNILNSO_7ScaleInE1ELSQ_1EEEEEENS4_6LayoutINS5_IJNSA_ILi2EEESB_SB_EEENS5_IJSB_NSA_ILi0EEESW_EEEEENS5_IJNS4_10UnderscoreESZ_SZ_EEEEENS4_13SM90_TMA_LOADENS4_14ComposedLayoutINS4_7SwizzleILi1ELi4ELi3EEENS4_18smem_ptr_flag_bitsILi8EEENST_INS5_IJNSA_ILi8EEESH_EEENS5_IJSH_SB_EEEEEEEvNS4_8identityES12_S1C_vS1D_EENS_8epilogue10collective6detail29Sm90TmaWarpSpecializedAdapterINS1G_15DefaultEpilogueISJ_SK_SK_NS1F_6thread17LinearCombinationISJ_Li1EffLNS1K_9ScaleType4KindE0ELNS_15FloatRoundStyleE2ESJ_EENS1_15EpilogueDefaultEEEEEvvEEEEvNT_6ParamsE)
        /*0014*/ 	.word	0x00000100


	//----- nvinfo : EIATTR_MIN_STACK_SIZE
	.align		4
.L_14:
        /*0018*/ 	.byte	0x04, 0x12
        /*001a*/ 	.short	(.L_16 - .L_15)
	.align		4
.L_15:
        /*001c*/ 	.word	index@(_ZN7cutlass13device_kernelINS_4gemm6kernel13GemmUniversalIN4cute5tupleIJiiiiEEENS1_10collective13CollectiveMmaINS1_37MainloopSm90TmaGmmaWarpSpecializedFP8ILi4ENS5_IJNS4_1CILi1EEESB_SB_EEENS1_35KernelTmaWarpSpecializedCooperativeEEENS5_IJNSA_ILi256EEENSA_ILi128EEENSA_ILi32EEEEEENS_12float_e5m2_tENS5_IJlSB_lEEESJ_SK_NS4_8TiledMMAINS4_8MMA_AtomIJNS4_4SM904GMMA31MMA_64x128x32_F32E5M2E5M2_SS_TNILNSO_7ScaleInE1ELSQ_1EEEEEENS4_6LayoutINS5_IJNSA_ILi2EEESB_SB_EEENS5_IJSB_NSA_ILi0EEESW_EEEEENS5_IJNS4_10UnderscoreESZ_SZ_EEEEENS4_13SM90_TMA_LOADENS4_14ComposedLayoutINS4_7SwizzleILi1ELi4ELi3EEENS4_18smem_ptr_flag_bitsILi8EEENST_INS5_IJNSA_ILi8EEESH_EEENS5_IJSH_SB_EEEEEEEvNS4_8identityES12_S1C_vS1D_EENS_8epilogue10collective6detail29Sm90TmaWarpSpecializedAdapterINS1G_15DefaultEpilogueISJ_SK_SK_NS1F_6thread17LinearCombinationISJ_Li1EffLNS1K_9ScaleType4KindE0ELNS_15FloatRoundStyleE2ESJ_EENS1_15EpilogueDefaultEEEEEvvEEEEvNT_6ParamsE)
        /*0020*/ 	.word	0x00000100
.L_16:


//--------------------- .nv.compat                --------------------------
	.section	.nv.compat,"",@"SHT_CUDA_COMPAT_INFO"
	.align	4
        /*0000*/ 	.byte	0x02, 0x09, 0x01, 0x00, 0x02, 0x02, 0x04, 0x00, 0x02, 0x05, 0x05, 0x00, 0x03, 0x07, 0x01, 0x01
        /*0010*/ 	.byte	0x02, 0x03, 0x01, 0x00, 0x02, 0x06, 0x01, 0x00, 0x04, 0x0b, 0x08, 0x00, 0x00, 0x00, 0x00, 0x00
        /*0020*/ 	.byte	0x00, 0x00, 0x00, 0x00


//--------------------- .nv.info._ZN7cutlass13device_kernelINS_4gemm6kernel13GemmUniversalIN4cute5tupleIJiiiiEEENS1_10collective13CollectiveMmaINS1_37MainloopSm90TmaGmmaWarpSpecializedFP8ILi4ENS5_IJNS4_1CILi1EEESB_SB_EEENS1_35KernelTmaWarpSpecializedCooperativeEEENS5_IJNSA_ILi256EEENSA_ILi128EEENSA_ILi32EEEEEENS_12float_e5m2_tENS5_IJlSB_lEEESJ_SK_NS4_8TiledMMAINS4_8MMA_AtomIJNS4_4SM904GMMA31MMA_64x128x32_F32E5M2E5M2_SS_TNILNSO_7ScaleInE1ELSQ_1EEEEEENS4_6LayoutINS5_IJNSA_ILi2EEESB_SB_EEENS5_IJSB_NSA_ILi0EEESW_EEEEENS5_IJNS4_10UnderscoreESZ_SZ_EEEEENS4_13SM90_TMA_LOADENS4_14ComposedLayoutINS4_7SwizzleILi1ELi4ELi3EEENS4_18smem_ptr_flag_bitsILi8EEENST_INS5_IJNSA_ILi8EEESH_EEENS5_IJSH_SB_EEEEEEEvNS4_8identityES12_S1C_vS1D_EENS_8epilogue10collective6detail29Sm90TmaWarpSpecializedAdapterINS1G_15DefaultEpilogueISJ_SK_SK_NS1F_6thread17LinearCombinationISJ_Li1EffLNS1K_9ScaleType4KindE0ELNS_15FloatRoundStyleE2ESJ_EENS1_15EpilogueDefaultEEEEEvvEEEEvNT_6ParamsE --------------------------
	.section	.nv.info._ZN7cutlass13device_kernelINS_4gemm6kernel13GemmUniversalIN4cute5tupleIJiiiiEEENS1_10collective13CollectiveMmaINS1_37MainloopSm90TmaGmmaWarpSpecializedFP8ILi4ENS5_IJNS4_1CILi1EEESB_SB_EEENS1_35KernelTmaWarpSpecializedCooperativeEEENS5_IJNSA_ILi256EEENSA_ILi128EEENSA_ILi32EEEEEENS_12float_e5m2_tENS5_IJlSB_lEEESJ_SK_NS4_8TiledMMAINS4_8MMA_AtomIJNS4_4SM904GMMA31MMA_64x128x32_F32E5M2E5M2_SS_TNILNSO_7ScaleInE1ELSQ_1EEEEEENS4_6LayoutINS5_IJNSA_ILi2EEESB_SB_EEENS5_IJSB_NSA_ILi0EEESW_EEEEENS5_IJNS4_10UnderscoreESZ_SZ_EEEEENS4_13SM90_TMA_LOADENS4_14ComposedLayoutINS4_7SwizzleILi1ELi4ELi3EEENS4_18smem_ptr_flag_bitsILi8EEENST_INS5_IJNSA_ILi8EEESH_EEENS5_IJSH_SB_EEEEEEEvNS4_8identityES12_S1C_vS1D_EENS_8epilogue10collective6detail29Sm90TmaWarpSpecializedAdapterINS1G_15DefaultEpilogueISJ_SK_SK_NS1F_6thread17LinearCombinationISJ_Li1EffLNS1K_9ScaleType4KindE0ELNS_15FloatRoundStyleE2ESJ_EENS1_15EpilogueDefaultEEEEEvvEEEEvNT_6ParamsE,"",@"SHT_CUDA_INFO"
	.sectionflags	@""
	.align	4


	//----- nvinfo : EIATTR_CUDA_API_VERSION
	.align		4
        /*0000*/ 	.byte	0x04, 0x37
        /*0002*/ 	.short	(.L_18 - .L_17)
.L_17:
        /*0004*/ 	.word	0x00000082


	//----- nvinfo : EIATTR_KPARAM_INFO
	.align		4
.L_18:
        /*0008*/ 	.byte	0x04, 0x17
        /*000a*/ 	.short	(.L_20 - .L_19)
.L_19:
        /*000c*/ 	.word	0x00000000
        /*0010*/ 	.short	0x0000
        /*0012*/ 	.short	0x0070
        /*0014*/ 	.byte	0x00, 0xf0, 0x01, 0x10


	//----- nvinfo : EIATTR_SPARSE_MMA_MASK
	.align		4
.L_20:
        /*0018*/ 	.byte	0x03, 0x50
        /*001a*/ 	.short	0x0000


	//----- nvinfo : EIATTR_MAXREG_COUNT
	.align		4
        /*001c*/ 	.byte	0x03, 0x1b
        /*001e*/ 	.short	0x00a8


	//----- nvinfo : EIATTR_NUM_BARRIERS
	.align		4
        /*0020*/ 	.byte	0x02, 0x4c
        /*0022*/ 	.byte	0x01
	.zero		1


	//----- nvinfo : EIATTR_ANNOTATIONS
	.align		4
        /*0024*/ 	.byte	0x04, 0x55
        /*0026*/ 	.short	(.L_22 - .L_21)


	//   ....[0]....
.L_21:
        /*0028*/ 	.word	0x00000001
        /*002c*/ 	.byte	0x90, 0x05, 0x00, 0x00, 0x01, 0x00, 0x00, 0x00, 0xb0, 0x05, 0x00, 0x00, 0x01, 0x00, 0x00, 0x00
        /* <DEDUP_REMOVED lines=193> */
        /*0c4c*/ 	.byte	0x50, 0x01, 0x01, 0x00


	//----- nvinfo : EIATTR_MERCURY_ISA_VERSION
	.align		4
.L_22:
        /*0c50*/ 	.byte	0x03, 0x5f
        /*0c52*/ 	.short	0x0101


	//----- nvinfo : EIATTR_INT_WARP_WIDE_INSTR_OFFSETS
	.align		4
        /*0c54*/ 	.byte	0x04, 0x31
        /*0c56*/ 	.short	(.L_24 - .L_23)


	//   ....[0]....
.L_23:
        /*0c58*/ 	.word	0x00000460


	//   ....[1]....
        /*0c5c*/ 	.word	0x00000470


	//   ....[2]....
        /*0c60*/ 	.word	0x000005a0


	//----- nvinfo : EIATTR_COOP_GROUP_MASK_REGIDS
	.align		4
.L_24:
        /*0c64*/ 	.byte	0x04, 0x29
        /*0c66*/ 	.short	(.L_26 - .L_25)


	//   ....[0]....
.L_25:
        /*0c68*/ 	.word	0xffffffff


	//   ....[1]....
        /*0c6c*/ 	.word	0xffffffff


	//   ....[2]....
        /*0c70*/ 	.word	0xffffffff


	//   ....[3]....
        /*0c74*/ 	.word	0xffffffff


	//   ....[4]....
        /*0c78*/ 	.word	0xffffffff


	//----- nvinfo : EIATTR_COOP_GROUP_INSTR_OFFSETS
	.align		4
.L_26:
        /*0c7c*/ 	.byte	0x04, 0x28
        /*0c7e*/ 	.short	(.L_28 - .L_27)


	//   ....[0]....
.L_27:
        /*0c80*/ 	.word	0x00000070


	//   ....[1]....
        /*0c84*/ 	.word	0x00000080


	//   ....[2]....
        /*0c88*/ 	.word	0x000001a0


	//   ....[3]....
        /*0c8c*/ 	.word	0x000003b0


	//   ....[4]....
        /*0c90*/ 	.word	0x000012f0


	//----- nvinfo : EIATTR_REG_RECONFIG
	.align		4
.L_28:
        /*0c94*/ 	.byte	0x01, 0x54
	.zero		2


	//----- nvinfo : EIATTR_MBARRIER_INSTR_OFFSETS
	.align		4
        /*0c98*/ 	.byte	0x04, 0x39
        /*0c9a*/ 	.short	(.L_30 - .L_29)


	//   ....[0]....
.L_29:
        /*0c9c*/ 	.word	0x00000320
        /*0ca0*/ 	.word	0x000000ff
        /*0ca4*/ 	.word	0x00000000
        /*0ca8*/ 	.short	0x0100
        /*0caa*/ 	.byte	0x09
	.zero		1


	//   ....[1]....
        /*0cac*/ 	.word	0x00000330
        /*0cb0*/ 	.word	0x000000ff
        /*0cb4*/ 	.word	0x00000020
        /*0cb8*/ 	.short	0x0100
        /*0cba*/ 	.byte	0x09
	.zero		1


	//   ....[2]....
        /*0cbc*/ 	.word	0x00000340
        /*0cc0*/ 	.word	0x000000ff
        /*0cc4*/ 	.word	0x00000008
        /*0cc8*/ 	.short	0x0100
        /*0cca*/ 	.byte	0x09
	.zero		1


	//   ....[3]....
        /*0ccc*/ 	.word	0x00000350
        /*0cd0*/ 	.word	0x000000ff
        /*0cd4*/ 	.word	0x00000028
        /*0cd8*/ 	.short	0x0100
        /*0cda*/ 	.byte	0x09
	.zero		1


	//   ....[4]....
        /*0cdc*/ 	.word	0x00000360
        /*0ce0*/ 	.word	0x000000ff
        /*0ce4*/ 	.word	0x00000010
        /*0ce8*/ 	.short	0x0100
        /*0cea*/ 	.byte	0x09
	.zero		1


	//   ....[5]....
        /*0cec*/ 	.word	0x00000370
        /*0cf0*/ 	.word	0x000000ff
        /*0cf4*/ 	.word	0x00000030
        /*0cf8*/ 	.short	0x0100
        /*0cfa*/ 	.byte	0x09
	.zero		1


	//   ....[6]....
        /*0cfc*/ 	.word	0x00000380
        /*0d00*/ 	.word	0x000000ff
        /*0d04*/ 	.word	0x00000018
        /*0d08*/ 	.short	0x0100
        /*0d0a*/ 	.byte	0x09
	.zero		1


	//   ....[7]....
        /*0d0c*/ 	.word	0x00000390
        /*0d10*/ 	.word	0x000000ff
        /*0d14*/ 	.word	0x00000038
        /*0d18*/ 	.short	0x0100
        /*0d1a*/ 	.byte	0x09
	.zero		1


	//   ....[8]....
        /*0d1c*/ 	.word	0x000005d0
        /*0d20*/ 	.word	0x000000ff
        /*0d24*/ 	.word	0x00000050
        /*0d28*/ 	.short	0x0100
        /*0d2a*/ 	.byte	0x06
	.zero		1


	//   ....[9]....
        /*0d2c*/ 	.word	0x000005e0
        /*0d30*/ 	.word	0x000000ff
        /*0d34*/ 	.word	0x00000058
        /*0d38*/ 	.short	0x0100
        /*0d3a*/ 	.byte	0x06
	.zero		1


	//   ....[10]....
        /*0d3c*/ 	.word	0x00001b00
        /*0d40*/ 	.word	0x000000ff
        /*0d44*/ 	.word	0x00000000
        /*0d48*/ 	.short	0x010a
        /*0d4a*/ 	.byte	0x07
	.zero		1


	//   ....[11]....
        /*0d4c*/ 	.word	0x00001b60
        /*0d50*/ 	.word	0x000000ff
        /*0d54*/ 	.word	0x00000000
        /*0d58*/ 	.short	0x010a
        /*0d5a*/ 	.byte	0x07
	.zero		1


	//   ....[12]....
        /*0d5c*/ 	.word	0x00002d30
        /*0d60*/ 	.word	0x000000ff
        /*0d64*/ 	.word	0x00000000
        /*0d68*/ 	.short	0x010a
        /*0d6a*/ 	.byte	0x09
	.zero		1


	//   ....[13]....
        /*0d6c*/ 	.word	0x00002d70
        /*0d70*/ 	.word	0x000000ff
        /*0d74*/ 	.word	0x00000000
        /*0d78*/ 	.short	0x010a
        /*0d7a*/ 	.byte	0x09
	.zero		1


	//   ....[14]....
        /*0d7c*/ 	.word	0x00003d70
        /*0d80*/ 	.word	0x000000ff
        /*0d84*/ 	.word	0x00000000
        /*0d88*/ 	.short	0x0101
        /*0d8a*/ 	.byte	0x08
	.zero		1


	//   ....[15]....
        /*0d8c*/ 	.word	0x00004f20
        /*0d90*/ 	.word	0x000000ff
        /*0d94*/ 	.word	0x00000000
        /*0d98*/ 	.short	0x0101
        /*0d9a*/ 	.byte	0x06
	.zero		1


	//   ....[16]....
        /*0d9c*/ 	.word	0x0000f360
        /*0da0*/ 	.word	0x0000000d
        /*0da4*/ 	.word	0x00000020
        /*0da8*/ 	.short	0x010a
        /*0daa*/ 	.byte	0x3f
	.zero		1


	//   ....[17]....
        /*0dac*/ 	.word	0x0000f770
        /*0db0*/ 	.word	0x00000003
        /*0db4*/ 	.word	0x00000058
        /*0db8*/ 	.short	0x0101
        /*0dba*/ 	.byte	0x3f
	.zero		1


	//   ....[18]....
        /*0dbc*/ 	.word	0x0000fea0
        /*0dc0*/ 	.word	0x00000007
        /*0dc4*/ 	.word	0x00000000
        /*0dc8*/ 	.short	0x010a
        /*0dca*/ 	.byte	0x3f
	.zero		1


	//   ....[19]....
        /*0dcc*/ 	.word	0x0000ff20
        /*0dd0*/ 	.word	0x00000009
        /*0dd4*/ 	.word	0x00000000
        /*0dd8*/ 	.short	0x010a
        /*0dda*/ 	.byte	0x3f
	.zero		1


	//   ....[20]....
        /*0ddc*/ 	.word	0x0000ffb0
        /*0de0*/ 	.word	0x00000006
        /*0de4*/ 	.word	0x00000000
        /*0de8*/ 	.short	0x010a
        /*0dea*/ 	.byte	0x3f
	.zero		1


	//   ....[21]....
        /*0dec*/ 	.word	0x00010040
        /*0df0*/ 	.word	0x00000003
        /*0df4*/ 	.word	0x00000000
        /*0df8*/ 	.short	0x010a
        /*0dfa*/ 	.byte	0x3f
	.zero		1


	//   ....[22]....
        /*0dfc*/ 	.word	0x000100b0
        /*0e00*/ 	.word	0x00000003
        /*0e04*/ 	.word	0x00000000
        /*0e08*/ 	.short	0x010a
        /*0e0a*/ 	.byte	0x3f
	.zero		1


	//   ....[23]....
        /*0e0c*/ 	.word	0x00010120
        /*0e10*/ 	.word	0x00000000
        /*0e14*/ 	.word	0x00000000
        /*0e18*/ 	.short	0x010a
        /*0e1a*/ 	.byte	0x3f
	.zero		1


	//   ....[24]....
        /*0e1c*/ 	.word	0x00010200
        /*0e20*/ 	.word	0x0000000d
        /*0e24*/ 	.word	0x00000020
        /*0e28*/ 	.short	0x010a
        /*0e2a*/ 	.byte	0x3f
	.zero		1


	//   ....[25]....
        /*0e2c*/ 	.word	0x000102e0
        /*0e30*/ 	.word	0x00000007
        /*0e34*/ 	.word	0x00000000
        /*0e38*/ 	.short	0x010a
        /*0e3a*/ 	.byte	0x3f
	.zero		1


	//   ....[26]....
        /*0e3c*/ 	.word	0x00010330
        /*0e40*/ 	.word	0x00000009
        /*0e44*/ 	.word	0x00000000
        /*0e48*/ 	.short	0x010a
        /*0e4a*/ 	.byte	0x3f
	.zero		1


	//   ....[27]....
        /*0e4c*/ 	.word	0x00010380
        /*0e50*/ 	.word	0x00000006
        /*0e54*/ 	.word	0x00000000
        /*0e58*/ 	.short	0x010a
        /*0e5a*/ 	.byte	0x3f
	.zero		1


	//----- nvinfo : EIATTR_NUM_MBARRIERS
	.align		4
.L_30:
        /*0e5c*/ 	.byte	0x03, 0x38
        /*0e5e*/ 	.short	0x000a


	//----- nvinfo : EIATTR_EXIT_INSTR_OFFSETS
	.align		4
        /*0e60*/ 	.byte	0x04, 0x1c
        /*0e62*/ 	.short	(.L_32 - .L_31)


	//   ....[0]....
.L_31:
        /*0e64*/ 	.word	0x00000640


	//   ....[1]....
        /*0e68*/ 	.word	0x00000f90


	//   ....[2]....
        /*0e6c*/ 	.word	0x0000e9a0


	//   ....[3]....
        /*0e70*/ 	.word	0x0000eff0


	//   ....[4]....
        /*0e74*/ 	.word	0x00010090


	//----- nvinfo : EIATTR_MAX_THREADS
	.align		4
.L_32:
        /*0e78*/ 	.byte	0x04, 0x05
        /*0e7a*/ 	.short	(.L_34 - .L_33)
.L_33:
        /*0e7c*/ 	.word	0x00000180
        /*0e80*/ 	.word	0x00000001
        /*0e84*/ 	.word	0x00000001


	//----- nvinfo : EIATTR_CRS_STACK_SIZE
	.align		4
.L_34:
        /*0e88*/ 	.byte	0x04, 0x1e
        /*0e8a*/ 	.short	(.L_36 - .L_35)
.L_35:
        /*0e8c*/ 	.word	0x00000000


	//----- nvinfo : EIATTR_CBANK_PARAM_SIZE
	.align		4
.L_36:
        /*0e90*/ 	.byte	0x03, 0x19
        /*0e92*/ 	.short	0x0470


	//----- nvinfo : EIATTR_PARAM_CBANK
	.align		4
        /*0e94*/ 	.byte	0x04, 0x0a
        /*0e96*/ 	.short	(.L_38 - .L_37)
	.align		4
.L_37:
        /*0e98*/ 	.word	index@(.nv.constant0._ZN7cutlass13device_kernelINS_4gemm6kernel13GemmUniversalIN4cute5tupleIJiiiiEEENS1_10collective13CollectiveMmaINS1_37MainloopSm90TmaGmmaWarpSpecializedFP8ILi4ENS5_IJNS4_1CILi1EEESB_SB_EEENS1_35KernelTmaWarpSpecializedCooperativeEEENS5_IJNSA_ILi256EEENSA_ILi128EEENSA_ILi32EEEEEENS_12float_e5m2_tENS5_IJlSB_lEEESJ_SK_NS4_8TiledMMAINS4_8MMA_AtomIJNS4_4SM904GMMA31MMA_64x128x32_F32E5M2E5M2_SS_TNILNSO_7ScaleInE1ELSQ_1EEEEEENS4_6LayoutINS5_IJNSA_ILi2EEESB_SB_EEENS5_IJSB_NSA_ILi0EEESW_EEEEENS5_IJNS4_10UnderscoreESZ_SZ_EEEEENS4_13SM90_TMA_LOADENS4_14ComposedLayoutINS4_7SwizzleILi1ELi4ELi3EEENS4_18smem_ptr_flag_bitsILi8EEENST_INS5_IJNSA_ILi8EEESH_EEENS5_IJSH_SB_EEEEEEEvNS4_8identityES12_S1C_vS1D_EENS_8epilogue10collective6detail29Sm90TmaWarpSpecializedAdapterINS1G_15DefaultEpilogueISJ_SK_SK_NS1F_6thread17LinearCombinationISJ_Li1EffLNS1K_9ScaleType4KindE0ELNS_15FloatRoundStyleE2ESJ_EENS1_15EpilogueDefaultEEEEEvvEEEEvNT_6ParamsE)
        /*0e9c*/ 	.short	0x0210
        /*0e9e*/ 	.short	0x0470


	//----- nvinfo : EIATTR_SW_WAR
	.align		4
.L_38:
        /*0ea0*/ 	.byte	0x04, 0x36
        /*0ea2*/ 	.short	(.L_40 - .L_39)
.L_39:
        /*0ea4*/ 	.word	0x00000008
.L_40:


//--------------------- .nv.callgraph             --------------------------
	.section	.nv.callgraph,"",@"SHT_CUDA_CALLGRAPH"
	.align	4
	.sectionentsize	8
	.align		4
        /*0000*/ 	.word	0x00000000
	.align		4
        /*0004*/ 	.word	0xffffffff
	.align		4
        /*0008*/ 	.word	0x00000000
	.align		4
        /*000c*/ 	.word	0xfffffffe
	.align		4
        /*0010*/ 	.word	0x00000000
	.align		4
        /*0014*/ 	.word	0xfffffffd
	.align		4
        /*0018*/ 	.word	0x00000000
	.align		4
        /*001c*/ 	.word	0xfffffffc


//--------------------- .nv.constant4             --------------------------
	.section	.nv.constant4,"a",@progbits
	.align	8
	.align		8
.nv.constant4:
        /*0000*/ 	.dword	_ZN40_INTERNAL_c742d588_4_k_cu_757eb120_246114cuda3std3__45__cpo5beginE
	.align		8
        /*0008*/ 	.dword	_ZN40_INTERNAL_c742d588_4_k_cu_757eb120_246114cuda3std3__45__cpo3endE
	.align		8
        /*0010*/ 	.dword	_ZN40_INTERNAL_c742d588_4_k_cu_757eb120_246114cuda3std3__45__cpo6cbeginE
	.align		8
        /*0018*/ 	.dword	_ZN40_INTERNAL_c742d588_4_k_cu_757eb120_246114cuda3std3__45__cpo4cendE
	.align		8
        /*0020*/ 	.dword	_ZN40_INTERNAL_c742d588_4_k_cu_757eb120_246114cuda3std3__442_GLOBAL__N__c742d588_4_k_cu_757eb120_246116ignoreE
	.align		8
        /*0028*/ 	.dword	_ZN40_INTERNAL_c742d588_4_k_cu_757eb120_246114cuda3std3__419piecewise_constructE
	.align		8
        /*0030*/ 	.dword	_ZN40_INTERNAL_c742d588_4_k_cu_757eb120_246114cuda3std3__48in_placeE
	.align		8
        /*0038*/ 	.dword	_ZN40_INTERNAL_c742d588_4_k_cu_757eb120_246114cuda3std6ranges3__45__cpo4swapE
	.align		8
        /*0040*/ 	.dword	_ZN40_INTERNAL_c742d588_4_k_cu_757eb120_246114cuda3std6ranges3__45__cpo9iter_moveE
	.align		8
        /*0048*/ 	.dword	_ZN40_INTERNAL_c742d588_4_k_cu_757eb120_246114cute7productE
	.align		8
        /*0050*/ 	.dword	_ZN40_INTERNAL_c742d588_4_k_cu_757eb120_246114cute1_E


//--------------------- .text._ZN7cutlass13device_kernelINS_4gemm6kernel13GemmUniversalIN4cute5tupleIJiiiiEEENS1_10collective13CollectiveMmaINS1_37MainloopSm90TmaGmmaWarpSpecializedFP8ILi4ENS5_IJNS4_1CILi1EEESB_SB_EEENS1_35KernelTmaWarpSpecializedCooperativeEEENS5_IJNSA_ILi256EEENSA_ILi128EEENSA_ILi32EEEEEENS_12float_e5m2_tENS5_IJlSB_lEEESJ_SK_NS4_8TiledMMAINS4_8MMA_AtomIJNS4_4SM904GMMA31MMA_64x128x32_F32E5M2E5M2_SS_TNILNSO_7ScaleInE1ELSQ_1EEEEEENS4_6LayoutINS5_IJNSA_ILi2EEESB_SB_EEENS5_IJSB_NSA_ILi0EEESW_EEEEENS5_IJNS4_10UnderscoreESZ_SZ_EEEEENS4_13SM90_TMA_LOADENS4_14ComposedLayoutINS4_7SwizzleILi1ELi4ELi3EEENS4_18smem_ptr_flag_bitsILi8EEENST_INS5_IJNSA_ILi8EEESH_EEENS5_IJSH_SB_EEEEEEEvNS4_8identityES12_S1C_vS1D_EENS_8epilogue10collective6detail29Sm90TmaWarpSpecializedAdapterINS1G_15DefaultEpilogueISJ_SK_SK_NS1F_6thread17LinearCombinationISJ_Li1EffLNS1K_9ScaleType4KindE0ELNS_15FloatRoundStyleE2ESJ_EENS1_15EpilogueDefaultEEEEEvvEEEEvNT_6ParamsE --------------------------
	.section	.text._ZN7cutlass13device_kernelINS_4gemm6kernel13GemmUniversalIN4cute5tupleIJiiiiEEENS1_10collective13CollectiveMmaINS1_37MainloopSm90TmaGmmaWarpSpecializedFP8ILi4ENS5_IJNS4_1CILi1EEESB_SB_EEENS1_35KernelTmaWarpSpecializedCooperativeEEENS5_IJNSA_ILi256EEENSA_ILi128EEENSA_ILi32EEEEEENS_12float_e5m2_tENS5_IJlSB_lEEESJ_SK_NS4_8TiledMMAINS4_8MMA_AtomIJNS4_4SM904GMMA31MMA_64x128x32_F32E5M2E5M2_SS_TNILNSO_7ScaleInE1ELSQ_1EEEEEENS4_6LayoutINS5_IJNSA_ILi2EEESB_SB_EEENS5_IJSB_NSA_ILi0EEESW_EEEEENS5_IJNS4_10UnderscoreESZ_SZ_EEEEENS4_13SM90_TMA_LOADENS4_14ComposedLayoutINS4_7SwizzleILi1ELi4ELi3EEENS4_18smem_ptr_flag_bitsILi8EEENST_INS5_IJNSA_ILi8EEESH_EEENS5_IJSH_SB_EEEEEEEvNS4_8identityES12_S1C_vS1D_EENS_8epilogue10collective6detail29Sm90TmaWarpSpecializedAdapterINS1G_15DefaultEpilogueISJ_SK_SK_NS1F_6thread17LinearCombinationISJ_Li1EffLNS1K_9ScaleType4KindE0ELNS_15FloatRoundStyleE2ESJ_EENS1_15EpilogueDefaultEEEEEvvEEEEvNT_6ParamsE,"ax",@progbits
	.align	128
.text._ZN7cutlass13device_kernelINS_4gemm6kernel13GemmUniversalIN4cute5tupleIJiiiiEEENS1_10collective13CollectiveMmaINS1_37MainloopSm90TmaGmmaWarpSpecializedFP8ILi4ENS5_IJNS4_1CILi1EEESB_SB_EEENS1_35KernelTmaWarpSpecializedCooperativeEEENS5_IJNSA_ILi256EEENSA_ILi128EEENSA_ILi32EEEEEENS_12float_e5m2_tENS5_IJlSB_lEEESJ_SK_NS4_8TiledMMAINS4_8MMA_AtomIJNS4_4SM904GMMA31MMA_64x128x32_F32E5M2E5M2_SS_TNILNSO_7ScaleInE1ELSQ_1EEEEEENS4_6LayoutINS5_IJNSA_ILi2EEESB_SB_EEENS5_IJSB_NSA_ILi0EEESW_EEEEENS5_IJNS4_10UnderscoreESZ_SZ_EEEEENS4_13SM90_TMA_LOADENS4_14ComposedLayoutINS4_7SwizzleILi1ELi4ELi3EEENS4_18smem_ptr_flag_bitsILi8EEENST_INS5_IJNSA_ILi8EEESH_EEENS5_IJSH_SB_EEEEEEEvNS4_8identityES12_S1C_vS1D_EENS_8epilogue10collective6detail29Sm90TmaWarpSpecializedAdapterINS1G_15DefaultEpilogueISJ_SK_SK_NS1F_6thread17LinearCombinationISJ_Li1EffLNS1K_9ScaleType4KindE0ELNS_15FloatRoundStyleE2ESJ_EENS1_15EpilogueDefaultEEEEEvvEEEEvNT_6ParamsE:
        .type           _ZN7cutlass13device_kernelINS_4gemm6kernel13GemmUniversalIN4cute5tupleIJiiiiEEENS1_10collective13CollectiveMmaINS1_37MainloopSm90TmaGmmaWarpSpecializedFP8ILi4ENS5_IJNS4_1CILi1EEESB_SB_EEENS1_35KernelTmaWarpSpecializedCooperativeEEENS5_IJNSA_ILi256EEENSA_ILi128EEENSA_ILi32EEEEEENS_12float_e5m2_tENS5_IJlSB_lEEESJ_SK_NS4_8TiledMMAINS4_8MMA_AtomIJNS4_4SM904GMMA31MMA_64x128x32_F32E5M2E5M2_SS_TNILNSO_7ScaleInE1ELSQ_1EEEEEENS4_6LayoutINS5_IJNSA_ILi2EEESB_SB_EEENS5_IJSB_NSA_ILi0EEESW_EEEEENS5_IJNS4_10UnderscoreESZ_SZ_EEEEENS4_13SM90_TMA_LOADENS4_14ComposedLayoutINS4_7SwizzleILi1ELi4ELi3EEENS4_18smem_ptr_flag_bitsILi8EEENST_INS5_IJNSA_ILi8EEESH_EEENS5_IJSH_SB_EEEEEEEvNS4_8identityES12_S1C_vS1D_EENS_8epilogue10collective6detail29Sm90TmaWarpSpecializedAdapterINS1G_15DefaultEpilogueISJ_SK_SK_NS1F_6thread17LinearCombinationISJ_Li1EffLNS1K_9ScaleType4KindE0ELNS_15FloatRoundStyleE2ESJ_EENS1_15EpilogueDefaultEEEEEvvEEEEvNT_6ParamsE,@function
        .size           _ZN7cutlass13device_kernelINS_4gemm6kernel13GemmUniversalIN4cute5tupleIJiiiiEEENS1_10collective13CollectiveMmaINS1_37MainloopSm90TmaGmmaWarpSpecializedFP8ILi4ENS5_IJNS4_1CILi1EEESB_SB_EEENS1_35KernelTmaWarpSpecializedCooperativeEEENS5_IJNSA_ILi256EEENSA_ILi128EEENSA_ILi32EEEEEENS_12float_e5m2_tENS5_IJlSB_lEEESJ_SK_NS4_8TiledMMAINS4_8MMA_AtomIJNS4_4SM904GMMA31MMA_64x128x32_F32E5M2E5M2_SS_TNILNSO_7ScaleInE1ELSQ_1EEEEEENS4_6LayoutINS5_IJNSA_ILi2EEESB_SB_EEENS5_IJSB_NSA_ILi0EEESW_EEEEENS5_IJNS4_10UnderscoreESZ_SZ_EEEEENS4_13SM90_TMA_LOADENS4_14ComposedLayoutINS4_7SwizzleILi1ELi4ELi3EEENS4_18smem_ptr_flag_bitsILi8EEENST_INS5_IJNSA_ILi8EEESH_EEENS5_IJSH_SB_EEEEEEEvNS4_8identityES12_S1C_vS1D_EENS_8epilogue10collective6detail29Sm90TmaWarpSpecializedAdapterINS1G_15DefaultEpilogueISJ_SK_SK_NS1F_6thread17LinearCombinationISJ_Li1EffLNS1K_9ScaleType4KindE0ELNS_15FloatRoundStyleE2ESJ_EENS1_15EpilogueDefaultEEEEEvvEEEEvNT_6ParamsE,(.L_x_329 - _ZN7cutlass13device_kernelINS_4gemm6kernel13GemmUniversalIN4cute5tupleIJiiiiEEENS1_10collective13CollectiveMmaINS1_37MainloopSm90TmaGmmaWarpSpecializedFP8ILi4ENS5_IJNS4_1CILi1EEESB_SB_EEENS1_35KernelTmaWarpSpecializedCooperativeEEENS5_IJNSA_ILi256EEENSA_ILi128EEENSA_ILi32EEEEEENS_12float_e5m2_tENS5_IJlSB_lEEESJ_SK_NS4_8TiledMMAINS4_8MMA_AtomIJNS4_4SM904GMMA31MMA_64x128x32_F32E5M2E5M2_SS_TNILNSO_7ScaleInE1ELSQ_1EEEEEENS4_6LayoutINS5_IJNSA_ILi2EEESB_SB_EEENS5_IJSB_NSA_ILi0EEESW_EEEEENS5_IJNS4_10UnderscoreESZ_SZ_EEEEENS4_13SM90_TMA_LOADENS4_14ComposedLayoutINS4_7SwizzleILi1ELi4ELi3EEENS4_18smem_ptr_flag_bitsILi8EEENST_INS5_IJNSA_ILi8EEESH_EEENS5_IJSH_SB_EEEEEEEvNS4_8identityES12_S1C_vS1D_EENS_8epilogue10collective6detail29Sm90TmaWarpSpecializedAdapterINS1G_15DefaultEpilogueISJ_SK_SK_NS1F_6thread17LinearCombinationISJ_Li1EffLNS1K_9ScaleType4KindE0ELNS_15FloatRoundStyleE2ESJ_EENS1_15EpilogueDefaultEEEEEvvEEEEvNT_6ParamsE)
        .other          _ZN7cutlass13device_kernelINS_4gemm6kernel13GemmUniversalIN4cute5tupleIJiiiiEEENS1_10collective13CollectiveMmaINS1_37MainloopSm90TmaGmmaWarpSpecializedFP8ILi4ENS5_IJNS4_1CILi1EEESB_SB_EEENS1_35KernelTmaWarpSpecializedCooperativeEEENS5_IJNSA_ILi256EEENSA_ILi128EEENSA_ILi32EEEEEENS_12float_e5m2_tENS5_IJlSB_lEEESJ_SK_NS4_8TiledMMAINS4_8MMA_AtomIJNS4_4SM904GMMA31MMA_64x128x32_F32E5M2E5M2_SS_TNILNSO_7ScaleInE1ELSQ_1EEEEEENS4_6LayoutINS5_IJNSA_ILi2EEESB_SB_EEENS5_IJSB_NSA_ILi0EEESW_EEEEENS5_IJNS4_10UnderscoreESZ_SZ_EEEEENS4_13SM90_TMA_LOADENS4_14ComposedLayoutINS4_7SwizzleILi1ELi4ELi3EEENS4_18smem_ptr_flag_bitsILi8EEENST_INS5_IJNSA_ILi8EEESH_EEENS5_IJSH_SB_EEEEEEEvNS4_8identityES12_S1C_vS1D_EENS_8epilogue10collective6detail29Sm90TmaWarpSpecializedAdapterINS1G_15DefaultEpilogueISJ_SK_SK_NS1F_6thread17LinearCombinationISJ_Li1EffLNS1K_9ScaleType4KindE0ELNS_15FloatRoundStyleE2ESJ_EENS1_15EpilogueDefaultEEEEEvvEEEEvNT_6ParamsE,@"STO_CUDA_ENTRY STV_DEFAULT"
_ZN7cutlass13device_kernelINS_4gemm6kernel13GemmUniversalIN4cute5tupleIJiiiiEEENS1_10collective13CollectiveMmaINS1_37MainloopSm90TmaGmmaWarpSpecializedFP8ILi4ENS5_IJNS4_1CILi1EEESB_SB_EEENS1_35KernelTmaWarpSpecializedCooperativeEEENS5_IJNSA_ILi256EEENSA_ILi128EEENSA_ILi32EEEEEENS_12float_e5m2_tENS5_IJlSB_lEEESJ_SK_NS4_8TiledMMAINS4_8MMA_AtomIJNS4_4SM904GMMA31MMA_64x128x32_F32E5M2E5M2_SS_TNILNSO_7ScaleInE1ELSQ_1EEEEEENS4_6LayoutINS5_IJNSA_ILi2EEESB_SB_EEENS5_IJSB_NSA_ILi0EEESW_EEEEENS5_IJNS4_10UnderscoreESZ_SZ_EEEEENS4_13SM90_TMA_LOADENS4_14ComposedLayoutINS4_7SwizzleILi1ELi4ELi3EEENS4_18smem_ptr_flag_bitsILi8EEENST_INS5_IJNSA_ILi8EEESH_EEENS5_IJSH_SB_EEEEEEEvNS4_8identityES12_S1C_vS1D_EENS_8epilogue10collective6detail29Sm90TmaWarpSpecializedAdapterINS1G_15DefaultEpilogueISJ_SK_SK_NS1F_6thread17LinearCombinationISJ_Li1EffLNS1K_9ScaleType4KindE0ELNS_15FloatRoundStyleE2ESJ_EENS1_15EpilogueDefaultEEEEEvvEEEEvNT_6ParamsE:
[----:B------:R-:W0:Y:S02]  /*0000*/  LDC R1, c[0x0][0x28] ;  /* 0x00000a00ff017b82 */ /* 0x000e240000000800 */
[----:B0-----:R-:W-:Y:S01]  /*0010*/  VIADD R1, R1, 0xffffff00 ;  /* 0xffffff0001017836 */ /* 0x001fe20000000000 */
[----:B------:R-:W0:Y:S01]  /*0020*/  S2R R2, SR_TID.X ;  /* 0x0000000000027919 */ /* 0x000e220000002100 */
[----:B------:R-:W-:Y:S01]  /*0030*/  ELECT P0, URZ, PT ;  /* 0x00000000003f782f */ /* 0x000fe20003800000 */
[----:B------:R-:W-:Y:S01]  /*0040*/  BSSY B0, `(.L_x_0) ;  /* 0x0000015000007945 */ /* 0x000fe20003800000 */
[--C-:B0-----:R-:W-:Y:S02]  /*0050*/  SHF.R.U32.HI R0, RZ, 0x5, R2.reuse ;  /* 0x00000005ff007819 */ /* 0x101fe40000011602 */
[----:B------:R-:W-:-:S03]  /*0060*/  SHF.R.U32.HI R2, RZ, 0x7, R2 ;  /* 0x00000007ff027819 */ /* 0x000fc60000011602 */
[----:B------:R-:W0:Y:S04]  /*0070*/  SHFL.IDX PT, R3, R0, RZ, 0x1f ;  /* 0x00001fff00037589 */ /* 0x000e2800000e0000 */
[----:B------:R-:W1:Y:S01]  /*0080*/  SHFL.IDX PT, R2, R2, RZ, 0x1f ;  /* 0x00001fff02027589 */ /* 0x000e6200000e0000 */
[----:B0-----:R-:W-:Y:S02]  /*0090*/  R2UR UR4, R3 ;  /* 0x00000000030472ca */ /* 0x001fe400000e0000 */
[----:B-1----:R-:W-:-:S11]  /*00a0*/  R2UR UR6, R2 ;  /* 0x00000000020672ca */ /* 0x002fd600000e0000 */
[----:B------:R-:W-:Y:S02]  /*00b0*/  USHF.R.S32.HI UR5, URZ, 0x1f, UR4 ;  /* 0x0000001f3f057899 */ /* 0x000fe40008011404 */
[----:B------:R-:W-:Y:S02]  /*00c0*/  ISETP.NE.OR P0, PT, RZ, UR4, !P0 ;  /* 0x00000004ff007c0c */ /* 0x000fe4000c705670 */
[----:B------:R-:W-:-:S04]  /*00d0*/  ULEA.HI UR5, UR5, UR4, URZ, 0x2 ;  /* 0x0000000405057291 */ /* 0x000fc8000f8f103f */
[----:B------:R-:W-:-:S04]  /*00e0*/  ULOP3.LUT UR5, UR5, 0xfffffffc, URZ, 0xc0, !UPT ;  /* 0xfffffffc05057892 */ /* 0x000fc8000f8ec03f */
[----:B------:R-:W-:-:S03]  /*00f0*/  UIADD3 UR8, UR4, -UR5, URZ ;  /* 0x8000000504087290 */ /* 0x000fc6000fffe03f */
[----:B------:R-:W-:Y:S09]  /*0100*/  @P0 BRA `(.L_x_1) ;  /* 0x0000000000200947 */ /* 0x000ff20003800000 */
[----:B------:R-:W-:Y:S02]  /*0110*/  ULDC.64 UR4, c[0x0][0x198] ;  /* 0x0000660000047ab9 */ /* 0x000fe40000000a00 */
[----:B------:R-:W-:Y:S02]  /*0120*/  UIADD3 UR10, UP0, UR4, 0xf0, URZ ;  /* 0x000000f0040a7890 */ /* 0x000fe4000ff1e03f */
[----:B------:R-:W-:Y:S02]  /*0130*/  UIADD3 UR4, UP1, UR4, 0x1f0, URZ ;  /* 0x000001f004047890 */ /* 0x000fe4000ff3e03f */
[----:B------:R-:W-:Y:S02]  /*0140*/  UIADD3.X UR11, URZ, UR5, URZ, UP0, !UPT ;  /* 0x000000053f0b7290 */ /* 0x000fe400087fe43f */
[----:B------:R-:W-:-:S07]  /*0150*/  UIADD3.X UR5, URZ, UR5, URZ, UP1, !UPT ;  /* 0x000000053f057290 */ /* 0x000fce0008ffe43f */
[----:B------:R0:W-:Y:S02]  /*0160*/  UTMACCTL.PF [UR10] ;  /* 0x000000000a0079b9 */ /* 0x0001e40008040000 */
[----:B------:R0:W-:Y:S02]  /*0170*/  UTMACCTL.PF [UR4] ;  /* 0x00000000040079b9 */ /* 0x0001e40008040000 */
[----:B0-----:R-:W-:Y:S01]  /*0180*/  NOP ;  /* 0x0000000000007918 */ /* 0x001fe20000000000 */
.L_x_1:
[----:B------:R-:W-:Y:S05]  /*0190*/  BSYNC B0 ;  /* 0x0000000000007941 */ /* 0x000fea0003800000 */
.L_x_0:
[----:B------:R-:W0:Y:S01]  /*01a0*/  SHFL.IDX PT, R2, R0, RZ, 0x1f ;  /* 0x00001fff00027589 */ /* 0x000e2200000e0000 */
[----:B------:R-:W-:Y:S01]  /*01b0*/  UISETP.NE.AND UP0, UPT, UR8, 0x3, UPT ;  /* 0x000000030800788c */ /* 0x000fe2000bf05270 */
[----:B------:R-:W-:Y:S01]  /*01c0*/  ISETP.NE.AND P1, PT, RZ, UR6, PT ;  /* 0x00000006ff007c0c */ /* 0x000fe2000bf25270 */
[----:B------:R-:W-:Y:S02]  /*01d0*/  UIADD3 UR10, UR6, -0x1, URZ ;  /* 0xffffffff060a7890 */ /* 0x000fe4000fffe03f */
[----:B------:R-:W-:Y:S02]  /*01e0*/  UISETP.EQ.OR UP0, UPT, UR8, URZ, !UP0 ;  /* 0x0000003f0800728c */ /* 0x000fe4000c702670 */
[----:B------:R-:W-:Y:S02]  /*01f0*/  UISETP.GE.U32.AND UP1, UPT, UR10, 0x2, UPT ;  /* 0x000000020a00788c */ /* 0x000fe4000bf26070 */
[----:B------:R-:W-:-:S04]  /*0200*/  UISETP.EQ.AND UP0, UPT, UR6, URZ, UP0 ;  /* 0x0000003f0600728c */ /* 0x000fc80008702270 */
[----:B------:R-:W-:-:S04]  /*0210*/  USEL UR13, URZ, 0x1, !UP0 ;  /* 0x000000013f0d7887 */ /* 0x000fc8000c000000 */
[----:B------:R-:W-:Y:S01]  /*0220*/  USEL UR13, UR13, 0x2, UP1 ;  /* 0x000000020d0d7887 */ /* 0x000fe20008800000 */
[----:B0-----:R-:W-:-:S13]  /*0230*/  ISETP.NE.AND P0, PT, R2, RZ, PT ;  /* 0x000000ff0200720c */ /* 0x001fda0003f05270 */
[----:B------:R-:W-:Y:S05]  /*0240*/  @P0 BRA `(.L_x_2) ;  /* 0x0000000000580947 */ /* 0x000fea0003800000 */
[----:B------:R-:W0:Y:S01]  /*0250*/  S2UR UR9, SR_CgaCtaId ;  /* 0x00000000000979c3 */ /* 0x000e220000008800 */
[----:B------:R-:W-:Y:S01]  /*0260*/  UMOV UR4, 0x400 ;  /* 0x0000040000047882 */ /* 0x000fe20000000000 */
[----:B------:R-:W-:Y:S01]  /*0270*/  UMOV UR5, 0x1 ;  /* 0x0000000100057882 */ /* 0x000fe20000000000 */
[----:B------:R-:W-:Y:S01]  /*0280*/  UMOV UR6, 0x100 ;  /* 0x0000010000067882 */ /* 0x000fe20000000000 */
[----:B------:R-:W-:Y:S01]  /*0290*/  ELECT P0, URZ, PT ;  /* 0x00000000003f782f */ /* 0x000fe20003800000 */
[----:B------:R-:W-:-:S04]  /*02a0*/  UIADD3 UR6, -UR6, 0x100000, URZ ;  /* 0x0010000006067890 */ /* 0x000fc8000fffe13f */
[----:B------:R-:W-:Y:S02]  /*02b0*/  USHF.L.U32 UR7, UR6, 0xb, URZ ;  /* 0x0000000b06077899 */ /* 0x000fe4000800063f */
[----:B------:R-:W-:Y:S02]  /*02c0*/  USHF.L.U32 UR6, UR6, 0x1, URZ ;  /* 0x0000000106067899 */ /* 0x000fe4000800063f */
[----:B0-----:R-:W-:Y:S02]  /*02d0*/  ULEA UR9, UR9, UR4, 0x18 ;  /* 0x0000000409097291 */ /* 0x001fe4000f8ec03f */
[----:B------:R-:W-:-:S04]  /*02e0*/  UIADD3 UR4, -UR5, 0x100000, URZ ;  /* 0x0010000005047890 */ /* 0x000fc8000fffe13f */
[----:B------:R-:W-:Y:S02]  /*02f0*/  USHF.L.U32 UR5, UR4, 0xb, URZ ;  /* 0x0000000b04057899 */ /* 0x000fe4000800063f */
[----:B------:R-:W-:Y:S01]  /*0300*/  USHF.L.U32 UR4, UR4, 0x1, URZ ;  /* 0x0000000104047899 */ /* 0x000fe2000800063f */
[----:B------:R-:W0:Y:S11]  /*0310*/  FENCE.VIEW.ASYNC.S ;  /* 0x00000000000073c6 */ /* 0x000e360000000000 */
[----:B0-----:R0:W1:Y:S01]  /*0320*/  SYNCS.EXCH.64 URZ, [UR9], UR4 ;  /* 0x00000004093f75b2 */ /* 0x0010620008000100 */
[----:B------:R0:W2:Y:S01]  /*0330*/  SYNCS.EXCH.64 URZ, [UR9+0x20], UR6 ;  /* 0x00002006093f75b2 */ /* 0x0000a20008000100 */
[----:B------:R0:W3:Y:S01]  /*0340*/  SYNCS.EXCH.64 URZ, [UR9+0x8], UR4 ;  /* 0x00000804093f75b2 */ /* 0x0000e20008000100 */
[----:B------:R0:W4:Y:S01]  /*0350*/  SYNCS.EXCH.64 URZ, [UR9+0x28], UR6 ;  /* 0x00002806093f75b2 */ /* 0x0001220008000100 */
[----:B------:R0:W0:Y:S01]  /*0360*/  SYNCS.EXCH.64 URZ, [UR9+0x10], UR4 ;  /* 0x00001004093f75b2 */ /* 0x0000220008000100 */
[----:B------:R0:W0:Y:S01]  /*0370*/  SYNCS.EXCH.64 URZ, [UR9+0x30], UR6 ;  /* 0x00003006093f75b2 */ /* 0x0000220008000100 */
[----:B------:R0:W0:Y:S01]  /*0380*/  SYNCS.EXCH.64 URZ, [UR9+0x18], UR4 ;  /* 0x00001804093f75b2 */ /* 0x0000220008000100 */
[----:B------:R0:W0:Y:S01]  /*0390*/  SYNCS.EXCH.64 URZ, [UR9+0x38], UR6 ;  /* 0x00003806093f75b2 */ /* 0x0000220008000100 */
[----:B------:R-:W-:Y:S01]  /*03a0*/  NOP ;  /* 0x0000000000007918 */ /* 0x000fe20000000000 */
.L_x_2:
[----:B------:R-:W5:Y:S01]  /*03b0*/  SHFL.IDX PT, R0, R0, RZ, 0x1f ;  /* 0x00001fff00007589 */ /* 0x000f6200000e0000 */
[----:B------:R-:W1:Y:S01]  /*03c0*/  LDC R2, c[0x0][0x65c] ;  /* 0x00019700ff027b82 */ /* 0x000e620000000800 */
[----:B------:R-:W-:Y:S01]  /*03d0*/  ELECT P0, URZ, PT ;  /* 0x00000000003f782f */ /* 0x000fe20003800000 */
[----:B------:R-:W-:Y:S01]  /*03e0*/  IMAD.MOV.U32 R3, RZ, RZ, RZ ;  /* 0x000000ffff037224 */ /* 0x000fe200078e00ff */
[----:B0-----:R-:W-:Y:S01]  /*03f0*/  UMOV UR4, 0x20 ;  /* 0x0000002000047882 */ /* 0x001fe20000000000 */
[----:B------:R-:W-:Y:S01]  /*0400*/  NOP ;  /* 0x0000000000007918 */ /* 0x000fe20000000000 */
[----:B------:R-:W-:Y:S01]  /*0410*/  NOP ;  /* 0x0000000000007918 */ /* 0x000fe20000000000 */
[----:B-----5:R-:W-:Y:S02]  /*0420*/  ISETP.NE.OR P0, PT, R0, RZ, !P0 ;  /* 0x000000ff0000720c */ /* 0x020fe40004705670 */
[----:B-1----:R-:W-:Y:S01]  /*0430*/  ISETP.NE.AND P4, PT, R2, 0x1, PT ;  /* 0x000000010200780c */ /* 0x002fe20003f85270 */
[----:B------:R-:W0:Y:S01]  /*0440*/  S2R R0, SR_CTAID.Y ;  /* 0x0000000000007919 */ /* 0x000e220000002600 */
[----:B------:R-:W1:Y:S09]  /*0450*/  S2R R2, SR_CTAID.X ;  /* 0x0000000000027919 */ /* 0x000e720000002500 */
[----:B------:R-:W-:Y:S01]  /*0460*/  VOTEU.ALL UP0, P0 ;  /* 0x00000000003f7886 */ /* 0x000fe20000000000 */
[----:B------:R-:W-:Y:S01]  /*0470*/  VOTEU.ALL UP1, P0 ;  /* 0x00000000003f7886 */ /* 0x000fe20000020000 */
[----:B------:R-:W1:Y:S01]  /*0480*/  @P4 LDC R7, c[0x0][0x10] ;  /* 0x00000400ff074b82 */ /* 0x000e620000000800 */
[----:B------:R-:W-:-:S02]  /*0490*/  @P4 IMAD.MOV.U32 R5, RZ, RZ, RZ ;  /* 0x000000ffff054224 */ /* 0x000fc400078e00ff */
[----:B------:R-:W-:Y:S01]  /*04a0*/  @P4 IMAD.MOV.U32 R11, RZ, RZ, RZ ;  /* 0x000000ffff0b4224 */ /* 0x000fe200078e00ff */
[----:B------:R-:W-:Y:S01]  /*04b0*/  @!UP0 UMOV UR6, 0x400 ;  /* 0x0000040000068882 */ /* 0x000fe20000000000 */
[----:B------:R-:W-:-:S04]  /*04c0*/  @!UP0 UIADD3 UR4, -UR4, 0x100000, URZ ;  /* 0x0010000004048890 */ /* 0x000fc8000fffe13f */
[----:B------:R-:W-:Y:S02]  /*04d0*/  @!UP0 USHF.L.U32 UR5, UR4, 0xb, URZ ;  /* 0x0000000b04058899 */ /* 0x000fe4000800063f */
[----:B------:R-:W-:Y:S01]  /*04e0*/  @!UP0 USHF.L.U32 UR4, UR4, 0x1, URZ ;  /* 0x0000000104048899 */ /* 0x000fe2000800063f */
[----:B------:R-:W5:Y:S08]  /*04f0*/  @!P4 LDC R9, c[0x0][0xc] ;  /* 0x00000300ff09cb82 */ /* 0x000f700000000800 */
[----:B------:R-:W2:Y:S01]  /*0500*/  @!UP0 S2UR UR7, SR_CgaCtaId ;  /* 0x00000000000789c3 */ /* 0x000ea20000008800 */
[----:B0-----:R-:W-:-:S04]  /*0510*/  @P4 IMAD.MOV.U32 R4, RZ, RZ, R0 ;  /* 0x000000ffff044224 */ /* 0x001fc800078e0000 */
[----:B-1----:R-:W-:-:S04]  /*0520*/  @P4 IMAD.WIDE.U32 R6, R2, R7, R4 ;  /* 0x0000000702064225 */ /* 0x002fc800078e0004 */
[----:B------:R-:W-:Y:S02]  /*0530*/  @P4 IMAD.MOV.U32 R16, RZ, RZ, R6 ;  /* 0x000000ffff104224 */ /* 0x000fe400078e0006 */
[----:B------:R-:W-:Y:S02]  /*0540*/  @P4 IMAD.IADD R17, R7, 0x1, R11 ;  /* 0x0000000107114824 */ /* 0x000fe400078e020b */
[----:B-----5:R-:W-:-:S04]  /*0550*/  @!P4 IMAD.WIDE.U32 R4, R9, R0, R2 ;  /* 0x000000000904c225 */ /* 0x020fc800078e0002 */
[----:B------:R-:W-:Y:S02]  /*0560*/  @!P4 IMAD.MOV.U32 R16, RZ, RZ, R4 ;  /* 0x000000ffff10c224 */ /* 0x000fe400078e0004 */
[----:B------:R-:W-:Y:S01]  /*0570*/  @!P4 IMAD.MOV.U32 R17, RZ, RZ, R5 ;  /* 0x000000ffff11c224 */ /* 0x000fe200078e0005 */
[----:B--2---:R-:W-:Y:S02]  /*0580*/  @!UP0 ULEA UR6, UR7, UR6, 0x18 ;  /* 0x0000000607068291 */ /* 0x004fe4000f8ec03f */
[----:B------:R0:W-:Y:S01]  /*0590*/  STL [R1+0x7c], R16 ;  /* 0x00007c1001007387 */ /* 0x0001e20000100800 */
[----:B------:R-:W-:-:S03]  /*05a0*/  VOTEU.ALL UP0, P0 ;  /* 0x00000000003f7886 */ /* 0x000fc60000000000 */
[----:B------:R0:W-:Y:S04]  /*05b0*/  STL [R1+0x78], R17 ;  /* 0x0000781101007387 */ /* 0x0001e80000100800 */
[----:B------:R-:W1:Y:S02]  /*05c0*/  FENCE.VIEW.ASYNC.S ;  /* 0x00000000000073c6 */ /* 0x000e640000000000 */
[----:B-1----:R0:W3:Y:S01]  /*05d0*/  @!UP0 SYNCS.EXCH.64 URZ, [UR6+0x50], UR4 ;  /* 0x00005004063f85b2 */ /* 0x0020e20008000100 */
[----:B------:R0:W3:Y:S01]  /*05e0*/  @!UP1 SYNCS.EXCH.64 URZ, [UR6+0x58], UR4 ;  /* 0x00005804063f95b2 */ /* 0x0000e20008000100 */
[----:B------:R-:W-:Y:S01]  /*05f0*/  NOP ;  /* 0x0000000000007918 */ /* 0x000fe20000000000 */
[----:B---34-:R-:W-:Y:S06]  /*0600*/  BAR.SYNC.DEFER_BLOCKING 0x0 ;  /* 0x0000000000007b1d */ /* 0x018fec0000010000 */
[----:B0-----:R-:W-:Y:S05]  /*0610*/  @!P1 BRA `(.L_x_3) ;  /* 0x000000e000e49947 */ /* 0x001fea0003800000 */
[----:B------:R-:W-:-:S06]  /*0620*/  UISETP.GT.U32.AND UP0, UPT, UR10, 0x1, UPT ;  /* 0x000000010a00788c */ /* 0x000fcc000bf04070 */
[----:B------:R-:W-:-:S13]  /*0630*/  PLOP3.LUT P0, PT, PT, PT, UP0, 0x80, 0x0 ;  /* 0x000000000000781c */ /* 0x000fda0003f0f008 */
[----:B------:R-:W-:Y:S05]  /*0640*/  @P0 EXIT ;  /* 0x000000000000094d */ /* 0x000fea0003800000 */
[----:B------:R-:W-:Y:S01]  /*0650*/  IMAD.MOV.U32 R6, RZ, RZ, -0x1 ;  /* 0xffffffffff067424 */ /* 0x000fe200078e00ff */
[----:B------:R-:W-:Y:S01]  /*0660*/  ULDC.64 UR4, c[0x0][0x650] ;  /* 0x0001940000047ab9 */ /* 0x000fe20000000a00 */
[----:B------:R-:W-:Y:S01]  /*0670*/  IMAD.MOV.U32 R5, RZ, RZ, -0x1 ;  /* 0xffffffffff057424 */ /* 0x000fe200078e00ff */
[----:B------:R-:W-:Y:S01]  /*0680*/  ISETP.GE.U32.AND P0, PT, R16, UR4, PT ;  /* 0x0000000410007c0c */ /* 0x000fe2000bf06070 */
[----:B------:R-:W-:Y:S01]  /*0690*/  UMOV UR22, 0xffffffff ;  /* 0xffffffff00167882 */ /* 0x000fe20000000000 */
[----:B------:R0:W-:Y:S01]  /*06a0*/  STL [R1+0x84], R6 ;  /* 0x0000840601007387 */ /* 0x0001e20000100800 */
[----:B------:R-:W-:Y:S02]  /*06b0*/  PRMT R4, RZ, 0x7610, R4 ;  /* 0x00007610ff047816 */ /* 0x000fe40000000004 */
[----:B------:R-:W-:Y:S01]  /*06c0*/  ISETP.GE.U32.AND.EX P0, PT, R17, UR5, PT, P0 ;  /* 0x0000000511007c0c */ /* 0x000fe2000bf06100 */
[----:B------:R0:W-:-:S12]  /*06d0*/  STL [R1+0x80], R5 ;  /* 0x0000800501007387 */ /* 0x0001d80000100800 */
[----:B0-----:R-:W-:Y:S05]  /*06e0*/  @P0 BRA `(.L_x_4) ;  /* 0x0000000400680947 */ /* 0x001fea0003800000 */
[----:B------:R-:W0:Y:S01]  /*06f0*/  LDC.64 R12, c[0x0][0x628] ;  /* 0x00018a00ff0c7b82 */ /* 0x000e220000000a00 */
[----:B------:R-:W-:Y:S02]  /*0700*/  IMAD.MOV.U32 R4, RZ, RZ, R16 ;  /* 0x000000ffff047224 */ /* 0x000fe400078e0010 */
[----:B------:R-:W-:-:S05]  /*0710*/  IMAD.MOV.U32 R5, RZ, RZ, R17 ;  /* 0x000000ffff057224 */ /* 0x000fca00078e0011 */
[----:B------:R-:W1:Y:S08]  /*0720*/  LDC R10, c[0x0][0x630] ;  /* 0x00018c00ff0a7b82 */ /* 0x000e700000000800 */
[----:B------:R-:W2:Y:S01]  /*0730*/  LDC.64 R14, c[0x0][0x620] ;  /* 0x00018800ff0e7b82 */ /* 0x000ea20000000a00 */
[----:B0-----:R-:W-:-:S04]  /*0740*/  ISETP.NE.U32.AND P0, PT, R12, RZ, PT ;  /* 0x000000ff0c00720c */ /* 0x001fc80003f05070 */
[----:B------:R-:W-:-:S13]  /*0750*/  ISETP.NE.AND.EX P0, PT, R13, RZ, PT, P0 ;  /* 0x000000ff0d00720c */ /* 0x000fda0003f05300 */
[----:B-12---:R-:W-:Y:S05]  /*0760*/  @!P0 BRA `(.L_x_5) ;  /* 0x0000000000288947 */ /* 0x006fea0003800000 */
[----:B------:R-:W0:Y:S02]  /*0770*/  LDC R9, c[0x0][0x634] ;  /* 0x00018d00ff097b82 */ /* 0x000e240000000800 */
[----:B0-----:R-:W-:-:S05]  /*0780*/  IADD3 R9, P0, R16, R9, RZ ;  /* 0x0000000910097210 */ /* 0x001fca0007f1e0ff */
[----:B------:R-:W-:-:S04]  /*0790*/  IMAD.X R11, RZ, RZ, R17, P0 ;  /* 0x000000ffff0b7224 */ /* 0x000fc800000e0611 */
[----:B------:R-:W-:-:S04]  /*07a0*/  IMAD.WIDE.U32 R4, R11, R12, RZ ;  /* 0x0000000c0b047225 */ /* 0x000fc800078e00ff */
[----:B------:R-:W-:-:S04]  /*07b0*/  IMAD.WIDE.U32 R6, P0, R9, R13, R4 ;  /* 0x0000000d09067225 */ /* 0x000fc80007800004 */
[----:B------:R-:W-:-:S04]  /*07c0*/  IMAD.WIDE.U32 R4, R9, R12, RZ ;  /* 0x0000000c09047225 */ /* 0x000fc800078e00ff */
[----:B------:R-:W-:Y:S01]  /*07d0*/  IMAD.X R9, RZ, RZ, RZ, P0 ;  /* 0x000000ffff097224 */ /* 0x000fe200000e06ff */
[----:B------:R-:W-:Y:S01]  /*07e0*/  IADD3 RZ, P0, R5, R6, RZ ;  /* 0x0000000605ff7210 */ /* 0x000fe20007f1e0ff */
[----:B------:R-:W-:-:S04]  /*07f0*/  IMAD.MOV.U32 R8, RZ, RZ, R7 ;  /* 0x000000ffff087224 */ /* 0x000fc800078e0007 */
[----:B------:R-:W-:-:S08]  /*0800*/  IMAD.WIDE.U32.X R4, R11, R13, R8, P0 ;  /* 0x0000000d0b047225 */ /* 0x000fd000000e0408 */
.L_x_5:
[-CC-:B------:R-:W-:Y:S01]  /*0810*/  SHF.R.U64 R24, R4, R10.reuse, R5.reuse ;  /* 0x0000000a04187219 */ /* 0x180fe20000001205 */
[----:B------:R-:W0:Y:S01]  /*0820*/  LDC R8, c[0x0][0x618] ;  /* 0x00018600ff087b82 */ /* 0x000e220000000800 */
[----:B------:R-:W-:Y:S01]  /*0830*/  SHF.R.U32.HI R4, RZ, R10, R5 ;  /* 0x0000000aff047219 */ /* 0x000fe20000011605 */
[----:B------:R-:W-:Y:S01]  /*0840*/  ULDC UR4, c[0x0][0x150] ;  /* 0x0000540000047ab9 */ /* 0x000fe20000000800 */
[----:B------:R-:W-:Y:S01]  /*0850*/  IADD3 R9, P0, RZ, -R24, RZ ;  /* 0x80000018ff097210 */ /* 0x000fe20007f1e0ff */
[----:B------:R-:W-:Y:S01]  /*0860*/  IMAD.MOV.U32 R5, RZ, RZ, R17 ;  /* 0x000000ffff057224 */ /* 0x000fe200078e0011 */
[----:B------:R-:W-:-:S03]  /*0870*/  I2FP.F32.U32 R3, R2 ;  /* 0x0000000200037245 */ /* 0x000fc60000201000 */
[----:B------:R-:W1:Y:S01]  /*0880*/  LDC.64 R18, c[0x0][0x640] ;  /* 0x00019000ff127b82 */ /* 0x000e620000000a00 */
[----:B------:R-:W-:Y:S02]  /*0890*/  IMAD.X R11, RZ, RZ, ~R4, P0 ;  /* 0x000000ffff0b7224 */ /* 0x000fe400000e0e04 */
[----:B------:R-:W-:Y:S01]  /*08a0*/  FMUL R3, R3, UR4 ;  /* 0x0000000403037c20 */ /* 0x000fe20008400000 */
[----:B------:R-:W-:Y:S01]  /*08b0*/  IMAD.MOV.U32 R4, RZ, RZ, R16 ;  /* 0x000000ffff047224 */ /* 0x000fe200078e0010 */
[----:B------:R-:W-:Y:S01]  /*08c0*/  ULDC UR4, c[0x0][0x154] ;  /* 0x0000550000047ab9 */ /* 0x000fe20000000800 */
[-C--:B------:R-:W-:Y:S02]  /*08d0*/  IMAD R6, R11, R14.reuse, RZ ;  /* 0x0000000e0b067224 */ /* 0x080fe400078e02ff */
[C---:B------:R-:W-:Y:S01]  /*08e0*/  IMAD.WIDE.U32 R4, R9.reuse, R14, R4 ;  /* 0x0000000e09047225 */ /* 0x040fe200078e0004 */
[----:B------:R-:W2:Y:S01]  /*08f0*/  LDC R10, c[0x0][0x608] ;  /* 0x00018200ff0a7b82 */ /* 0x000ea20000000800 */
[----:B------:R-:W3:Y:S02]  /*0900*/  F2I.U32.TRUNC.NTZ R3, R3 ;  /* 0x0000000300037305 */ /* 0x000ee4000020f000 */
[----:B------:R-:W-:-:S04]  /*0910*/  IMAD R9, R9, R15, R6 ;  /* 0x0000000f09097224 */ /* 0x000fc800078e0206 */
[----:B------:R-:W-:Y:S01]  /*0920*/  IMAD.IADD R5, R5, 0x1, R9 ;  /* 0x0000000105057824 */ /* 0x000fe200078e0209 */
[----:B------:R-:W4:Y:S01]  /*0930*/  LDC R7, c[0x0][0x144] ;  /* 0x00005100ff077b82 */ /* 0x000f220000000800 */
[----:B------:R-:W-:-:S03]  /*0940*/  IMAD.MOV.U32 R9, RZ, RZ, 0x1 ;  /* 0x00000001ff097424 */ /* 0x000fc600078e00ff */
[----:B0-----:R-:W-:Y:S02]  /*0950*/  SHF.R.U64 R12, R4, R8, R5 ;  /* 0x00000008040c7219 */ /* 0x001fe40000001205 */
[----:B------:R-:W-:Y:S02]  /*0960*/  I2FP.F32.U32 R4, R0 ;  /* 0x0000000000047245 */ /* 0x000fe40000201000 */
[----:B------:R-:W0:Y:S01]  /*0970*/  LDC R14, c[0x0][0x658] ;  /* 0x00019600ff0e7b82 */ /* 0x000e220000000800 */
[----:B-1----:R-:W-:Y:S01]  /*0980*/  ISETP.NE.U32.AND P0, PT, R18, RZ, PT ;  /* 0x000000ff1200720c */ /* 0x002fe20003f05070 */
[----:B---3--:R-:W-:Y:S02]  /*0990*/  IMAD.MOV R6, RZ, RZ, -R3 ;  /* 0x000000ffff067224 */ /* 0x008fe400078e0a03 */
[----:B------:R-:W-:Y:S01]  /*09a0*/  FMUL R4, R4, UR4 ;  /* 0x0000000404047c20 */ /* 0x000fe20008400000 */
[----:B------:R-:W-:Y:S01]  /*09b0*/  SHF.R.U32.HI R3, RZ, R8, R5 ;  /* 0x00000008ff037219 */ /* 0x000fe20000011605 */
[----:B------:R-:W-:Y:S01]  /*09c0*/  IMAD.MOV.U32 R5, RZ, RZ, -0x1 ;  /* 0xffffffffff057424 */ /* 0x000fe200078e00ff */
[----:B------:R-:W-:Y:S01]  /*09d0*/  ISETP.NE.AND.EX P0, PT, R19, RZ, PT, P0 ;  /* 0x000000ff1300720c */ /* 0x000fe20003f05300 */
[----:B------:R1:W3:Y:S01]  /*09e0*/  F2I.U32.TRUNC.NTZ R11, R4 ;  /* 0x00000004000b7305 */ /* 0x0002e2000020f000 */
[----:B------:R-:W1:Y:S01]  /*09f0*/  LDC R13, c[0x0][0x148] ;  /* 0x00005200ff0d7b82 */ /* 0x000e620000000800 */
[----:B--2---:R-:W-:-:S02]  /*0a00*/  SHF.R.U64 R23, R12, R10, R3 ;  /* 0x0000000a0c177219 */ /* 0x004fc40000001203 */
[----:B------:R-:W-:-:S05]  /*0a10*/  SHF.R.U32.HI R3, RZ, R10, R3 ;  /* 0x0000000aff037219 */ /* 0x000fca0000011603 */
[----:B------:R-:W2:Y:S01]  /*0a20*/  LDC R17, c[0x0][0x600] ;  /* 0x00018000ff117b82 */ /* 0x000ea20000000800 */
[----:B----4-:R-:W-:-:S07]  /*0a30*/  IMAD R8, R7, R6, R2 ;  /* 0x0000000607087224 */ /* 0x010fce00078e0202 */
[----:B------:R-:W4:Y:S01]  /*0a40*/  LDC R16, c[0x0][0x648] ;  /* 0x00019200ff107b82 */ /* 0x000f220000000800 */
[-C--:B0-----:R-:W-:Y:S02]  /*0a50*/  SHF.L.U32 R2, R5, R14.reuse, RZ ;  /* 0x0000000e05027219 */ /* 0x081fe400000006ff */
[--C-:B------:R-:W-:Y:S02]  /*0a60*/  SHF.R.U64 R22, R23, R14, R3.reuse ;  /* 0x0000000e17167219 */ /* 0x100fe40000001203 */
[----:B------:R-:W-:Y:S02]  /*0a70*/  LOP3.LUT R10, RZ, R2, RZ, 0x33, !PT ;  /* 0x00000002ff0a7212 */ /* 0x000fe400078e33ff */
[-C--:B------:R-:W-:Y:S01]  /*0a80*/  SHF.R.U32.HI R3, RZ, R14.reuse, R3 ;  /* 0x0000000eff037219 */ /* 0x080fe20000011603 */
[----:B------:R-:W0:Y:S01]  /*0a90*/  LDC R21, c[0x0][0x638] ;  /* 0x00018e00ff157b82 */ /* 0x000e220000000800 */
[----:B------:R-:W-:Y:S01]  /*0aa0*/  SHF.L.U32 R9, R9, R14, RZ ;  /* 0x0000000e09097219 */ /* 0x000fe200000006ff */
[----:B------:R-:W-:-:S06]  /*0ab0*/  IMAD.MOV.U32 R2, RZ, RZ, R22 ;  /* 0x000000ffff027224 */ /* 0x000fcc00078e0016 */
[----:B------:R-:W0:Y:S01]  /*0ac0*/  LDC R20, c[0x0][0x610] ;  /* 0x00018400ff147b82 */ /* 0x000e220000000800 */
[----:B-1-3--:R-:W-:Y:S05]  /*0ad0*/  @!P0 BRA `(.L_x_6) ;  /* 0x0000000000288947 */ /* 0x00afea0003800000 */
[----:B------:R-:W1:Y:S02]  /*0ae0*/  LDC R7, c[0x0][0x64c] ;  /* 0x00019300ff077b82 */ /* 0x000e640000000800 */
[----:B-1----:R-:W-:-:S05]  /*0af0*/  IADD3 R7, P0, R22, R7, RZ ;  /* 0x0000000716077210 */ /* 0x002fca0007f1e0ff */
        /* <DEDUP_REMOVED lines=8> */
.L_x_6:
[----:B----4-:R-:W-:Y:S01]  /*0b80*/  SHF.R.U64 R2, R2, R16, R3 ;  /* 0x0000001002027219 */ /* 0x010fe20000001203 */
[----:B--2---:R-:W-:Y:S01]  /*0b90*/  VIADD R3, R17, 0xffffffff ;  /* 0xffffffff11037836 */ /* 0x004fe20000000000 */
[----:B------:R-:W-:Y:S01]  /*0ba0*/  LOP3.LUT R10, R23, R10, RZ, 0xc0, !PT ;  /* 0x0000000a170a7212 */ /* 0x000fe200078ec0ff */
[----:B------:R-:W-:Y:S01]  /*0bb0*/  IMAD.MOV R11, RZ, RZ, -R11 ;  /* 0x000000ffff0b7224 */ /* 0x000fe200078e0a0b */
[----:B------:R-:W-:Y:S01]  /*0bc0*/  R2UR UR22, R24 ;  /* 0x00000000181672ca */ /* 0x000fe200000e0000 */
[----:B------:R-:W-:Y:S01]  /*0bd0*/  IMAD.MOV R4, RZ, RZ, -R2 ;  /* 0x000000ffff047224 */ /* 0x000fe200078e0a02 */
[----:B------:R-:W-:Y:S01]  /*0be0*/  LOP3.LUT R3, R12, R3, RZ, 0xc0, !PT ;  /* 0x000000030c037212 */ /* 0x000fe200078ec0ff */
[----:B------:R-:W-:Y:S02]  /*0bf0*/  @P4 IMAD R8, R13, R11, R0 ;  /* 0x0000000b0d084224 */ /* 0x000fe400078e0200 */
[----:B------:R-:W-:Y:S02]  /*0c00*/  IMAD R9, R9, R2, R10 ;  /* 0x0000000209097224 */ /* 0x000fe400078e020a */
[----:B0-----:R-:W-:-:S02]  /*0c10*/  IMAD R0, R4, R21, R22 ;  /* 0x0000001504007224 */ /* 0x001fc400078e0216 */
[----:B------:R-:W-:Y:S02]  /*0c20*/  IMAD R8, R9, R20, R8 ;  /* 0x0000001409087224 */ /* 0x000fe400078e0208 */
[----:B------:R-:W-:Y:S02]  /*0c30*/  IMAD R3, R0, R17, R3 ;  /* 0x0000001100037224 */ /* 0x000fe400078e0203 */
[----:B------:R-:W-:-:S03]  /*0c40*/  IMAD.MOV.U32 R4, RZ, RZ, 0x1 ;  /* 0x00000001ff047424 */ /* 0x000fc600078e00ff */
[----:B------:R-:W-:Y:S02]  /*0c50*/  SEL R2, R3, R8, !P4 ;  /* 0x0000000803027207 */ /* 0x000fe40006000000 */
[----:B------:R-:W-:-:S03]  /*0c60*/  SEL R0, R8, R3, !P4 ;  /* 0x0000000308007207 */ /* 0x000fc60006000000 */
[----:B------:R0:W-:Y:S04]  /*0c70*/  STL [R1+0x80], R2 ;  /* 0x0000800201007387 */ /* 0x0001e80000100800 */
[----:B------:R0:W-:Y:S02]  /*0c80*/  STL [R1+0x84], R0 ;  /* 0x0000840001007387 */ /* 0x0001e40000100800 */
.L_x_4:
[----:B------:R-:W-:-:S08]  /*0c90*/  NOP ;  /* 0x0000000000007918 */ /* 0x000fd00000000000 */
[----:B------:R-:W1:Y:S02]  /*0ca0*/  USETMAXREG.TRY_ALLOC.CTAPOOL UP0, 0xe8 ;  /* 0x000000e8000079c8 */ /* 0x000e640008000600 */
[----:B-1----:R-:W-:-:S13]  /*0cb0*/  PLOP3.LUT P0, PT, PT, PT, UP0, 0x80, 0x0 ;  /* 0x000000000000781c */ /* 0x002fda0003f0f008 */
[----:B------:R-:W-:Y:S05]  /*0cc0*/  @!P0 BRA `(.L_x_4) ;  /* 0xfffffffc00f08947 */ /* 0x000fea000383ffff */
[----:B------:R-:W-:Y:S01]  /*0cd0*/  ULDC.64 UR4, c[0x0][0x598] ;  /* 0x0001660000047ab9 */ /* 0x000fe20000000a00 */
[----:B------:R-:W-:Y:S01]  /*0ce0*/  ULDC.64 UR16, c[0x0][0x208] ;  /* 0x0000820000107ab9 */ /* 0x000fe20000000a00 */
[----:B------:R-:W-:-:S04]  /*0cf0*/  ISETP.NE.U32.AND P0, PT, RZ, UR4, PT ;  /* 0x00000004ff007c0c */ /* 0x000fc8000bf05070 */
[----:B------:R-:W-:-:S13]  /*0d00*/  ISETP.NE.AND.EX P0, PT, RZ, UR5, PT, P0 ;  /* 0x00000005ff007c0c */ /* 0x000fda000bf05300 */
[----:B------:R-:W-:Y:S05]  /*0d10*/  @!P0 BRA `(.L_x_7) ;  /* 0x0000000000208947 */ /* 0x000fea0003800000 */
[----:B0-----:R-:W0:Y:S02]  /*0d20*/  LDC.64 R2, c[0x0][0x598] ;  /* 0x00016600ff027b82 */ /* 0x001e240000000a00 */
[----:B0-----:R-:W2:Y:S02]  /*0d30*/  LDG.E.64 R2, desc[UR16][R2.64] ;  /* 0x0000001002027981 */ /* 0x001ea4000c1e1b00 */
[----:B--2---:R-:W-:-:S04]  /*0d40*/  ISETP.NE.U32.AND P0, PT, R2, RZ, PT ;  /* 0x000000ff0200720c */ /* 0x004fc80003f05070 */
[----:B------:R-:W-:-:S13]  /*0d50*/  ISETP.NE.AND.EX P0, PT, R3, RZ, PT, P0 ;  /* 0x000000ff0300720c */ /* 0x000fda0003f05300 */
[----:B------:R-:W-:Y:S05]  /*0d60*/  @!P0 BRA `(.L_x_7) ;  /* 0x00000000000c8947 */ /* 0x000fea0003800000 */
[----:B------:R-:W2:Y:S02]  /*0d70*/  LD.E R2, desc[UR16][R2.64] ;  /* 0x0000001002027980 */ /* 0x000ea4000c101900 */
[----:B--2---:R-:W-:Y:S01]  /*0d80*/  R2UR UR20, R2 ;  /* 0x00000000021472ca */ /* 0x004fe200000e0000 */
[----:B------:R-:W-:-:S14]  /*0d90*/  BRA `(.L_x_8) ;  /* 0x0000000000247947 */ /* 0x000fdc0003800000 */
.L_x_7:
[----:B------:R-:W-:Y:S02]  /*0da0*/  ULDC.64 UR4, c[0x0][0x588] ;  /* 0x0001620000047ab9 */ /* 0x000fe40000000a00 */
[----:B------:R-:W-:-:S04]  /*0db0*/  ISETP.NE.U32.AND P0, PT, RZ, UR4, PT ;  /* 0x00000004ff007c0c */ /* 0x000fc8000bf05070 */
[----:B------:R-:W-:-:S13]  /*0dc0*/  ISETP.NE.AND.EX P0, PT, RZ, UR5, PT, P0 ;  /* 0x00000005ff007c0c */ /* 0x000fda000bf05300 */
[----:B------:R-:W-:Y:S05]  /*0dd0*/  @!P0 BRA `(.L_x_9) ;  /* 0x0000000000108947 */ /* 0x000fea0003800000 */
[----:B0-----:R-:W0:Y:S02]  /*0de0*/  LDC.64 R2, c[0x0][0x588] ;  /* 0x00016200ff027b82 */ /* 0x001e240000000a00 */
[----:B0-----:R-:W2:Y:S02]  /*0df0*/  LDG.E R2, desc[UR16][R2.64] ;  /* 0x0000001002027981 */ /* 0x001ea4000c1e1900 */
[----:B--2---:R-:W-:Y:S01]  /*0e00*/  R2UR UR20, R2 ;  /* 0x00000000021472ca */ /* 0x004fe200000e0000 */
[----:B------:R-:W-:-:S14]  /*0e10*/  BRA `(.L_x_8) ;  /* 0x0000000000047947 */ /* 0x000fdc0003800000 */
.L_x_9:
[----:B------:R-:W-:-:S05]  /*0e20*/  ULDC UR20, c[0x0][0x580] ;  /* 0x0001600000147ab9 */ /* 0x000fca0000000800 */
.L_x_8:
[----:B------:R-:W-:Y:S02]  /*0e30*/  ULDC.64 UR4, c[0x0][0x5a0] ;  /* 0x0001680000047ab9 */ /* 0x000fe40000000a00 */
        /* <DEDUP_REMOVED lines=11> */
.L_x_10:
        /* <DEDUP_REMOVED lines=8> */
.L_x_12:
[----:B------:R-:W-:-:S05]  /*0f70*/  ULDC UR21, c[0x0][0x584] ;  /* 0x0001610000157ab9 */ /* 0x000fca0000000800 */
.L_x_11:
[----:B------:R-:W-:-:S13]  /*0f80*/  LOP3.LUT P0, RZ, R4, 0xff, RZ, 0xc0, !PT ;  /* 0x000000ff04ff7812 */ /* 0x000fda000780c0ff */
[----:B------:R-:W-:Y:S05]  /*0f90*/  @!P0 EXIT ;  /* 0x000000000000894d */ /* 0x000fea0003800000 */
[----:B------:R-:W-:Y:S01]  /*0fa0*/  ULDC UR4, c[0x0][0x28c] ;  /* 0x0000a30000047ab9 */ /* 0x000fe20000000800 */
[----:B------:R-:W-:Y:S02]  /*0fb0*/  ULOP3.LUT UR23, UR13, 0x1, URZ, 0xfc, !UPT ;  /* 0x000000010d177892 */ /* 0x000fe4000f8efc3f */
[----:B------:R-:W-:-:S04]  /*0fc0*/  UIADD3 UR4, UR4, 0x1f, URZ ;  /* 0x0000001f04047890 */ /* 0x000fc8000fffe03f */
[----:B------:R-:W-:-:S04]  /*0fd0*/  USHF.R.S32.HI UR5, URZ, 0x1f, UR4 ;  /* 0x0000001f3f057899 */ /* 0x000fc80008011404 */
[----:B------:R-:W-:-:S03]  /*0fe0*/  ULEA.HI UR5, UR5, UR4, URZ, 0x5 ;  /* 0x0000000405057291 */ /* 0x000fc6000f8f283f */
[----:B------:R-:W-:Y:S01]  /*0ff0*/  UMOV UR4, URZ ;  /* 0x0000003f00047c82 */ /* 0x000fe20008000000 */
[----:B------:R-:W-:-:S03]  /*1000*/  USHF.R.S32.HI UR12, URZ, 0x5, UR5 ;  /* 0x000000053f0c7899 */ /* 0x000fc60008011405 */
[----:B------:R-:W-:-:S09]  /*1010*/  UMOV UR5, URZ ;  /* 0x0000003f00057c82 */ /* 0x000fd20008000000 */
.L_x_293:
[----:B0-----:R-:W0:Y:S01]  /*1020*/  S2R R0, SR_TID.X ;  /* 0x0000000000007919 */ /* 0x001e220000002100 */
[----:B-1----:R-:W1:Y:S01]  /*1030*/  S2UR UR11, SR_CgaCtaId ;  /* 0x00000000000b79c3 */ /* 0x002e620000008800 */
[----:B------:R-:W-:Y:S01]  /*1040*/  UMOV UR14, 0x400 ;  /* 0x00000400000e7882 */ /* 0x000fe20000000000 */
[----:B------:R-:W-:Y:S01]  /*1050*/  UMOV UR6, URZ ;  /* 0x0000003f00067c82 */ /* 0x000fe20008000000 */
[----:B------:R-:W-:Y:S01]  /*1060*/  STL [R1+0x74], RZ ;  /* 0x000074ff01007387 */ /* 0x000fe20000100800 */
[----:B------:R-:W-:Y:S01]  /*1070*/  UMOV UR7, URZ ;  /* 0x0000003f00077c82 */ /* 0x000fe20008000000 */
[----:B------:R-:W-:Y:S01]  /*1080*/  UMOV UR8, URZ ;  /* 0x0000003f00087c82 */ /* 0x000fe20008000000 */
[----:B------:R-:W-:Y:S01]  /*1090*/  UMOV UR18, UR5 ;  /* 0x0000000500127c82 */ /* 0x000fe20008000000 */
[----:B------:R-:W-:Y:S01]  /*10a0*/  STL [R1+0x70], RZ ;  /* 0x000070ff01007387 */ /* 0x000fe20000100800 */
[----:B--2---:R-:W2:Y:S01]  /*10b0*/  LDC R2, c[0x0][0x28c] ;  /* 0x0000a300ff027b82 */ /* 0x004ea20000000800 */
[----:B------:R-:W-:-:S02]  /*10c0*/  CS2R R4, SRZ ;  /* 0x0000000000047805 */ /* 0x000fc4000001ff00 */
[----:B------:R-:W-:Y:S01]  /*10d0*/  CS2R R6, SRZ ;  /* 0x0000000000067805 */ /* 0x000fe2000001ff00 */
[----:B------:R-:W-:Y:S01]  /*10e0*/  STL [R1+0x6c], RZ ;  /* 0x00006cff01007387 */ /* 0x000fe20000100800 */
[----:B------:R-:W-:Y:S02]  /*10f0*/  CS2R R8, SRZ ;  /* 0x0000000000087805 */ /* 0x000fe4000001ff00 */
[----:B------:R-:W-:Y:S02]  /*1100*/  CS2R R10, SRZ ;  /* 0x00000000000a7805 */ /* 0x000fe4000001ff00 */
[----:B------:R-:W-:Y:S01]  /*1110*/  CS2R R12, SRZ ;  /* 0x00000000000c7805 */ /* 0x000fe2000001ff00 */
[----:B------:R-:W-:Y:S01]  /*1120*/  STL [R1+0x68], RZ ;  /* 0x000068ff01007387 */ /* 0x000fe20000100800 */
[----:B------:R-:W-:Y:S02]  /*1130*/  CS2R R14, SRZ ;  /* 0x00000000000e7805 */ /* 0x000fe4000001ff00 */
[----:B------:R-:W-:-:S02]  /*1140*/  CS2R R16, SRZ ;  /* 0x0000000000107805 */ /* 0x000fc4000001ff00 */
[----:B------:R-:W-:Y:S01]  /*1150*/  CS2R R18, SRZ ;  /* 0x0000000000127805 */ /* 0x000fe2000001ff00 */
[----:B------:R-:W-:Y:S01]  /*1160*/  STL [R1+0x64], RZ ;  /* 0x000064ff01007387 */ /* 0x000fe20000100800 */
[----:B------:R-:W-:Y:S02]  /*1170*/  CS2R R20, SRZ ;  /* 0x0000000000147805 */ /* 0x000fe4000001ff00 */
[----:B------:R-:W-:Y:S02]  /*1180*/  CS2R R22, SRZ ;  /* 0x0000000000167805 */ /* 0x000fe4000001ff00 */
[----:B------:R-:W-:Y:S01]  /*1190*/  CS2R R152, SRZ ;  /* 0x0000000000987805 */ /* 0x000fe2000001ff00 */
[----:B------:R-:W-:Y:S01]  /*11a0*/  STL [R1+0x60], RZ ;  /* 0x000060ff01007387 */ /* 0x000fe20000100800 */
[----:B-1----:R-:W-:Y:S01]  /*11b0*/  ULEA UR14, UR11, UR14, 0x18 ;  /* 0x0000000e0b0e7291 */ /* 0x002fe2000f8ec03f */
[----:B------:R-:W-:Y:S02]  /*11c0*/  CS2R R154, SRZ ;  /* 0x00000000009a7805 */ /* 0x000fe4000001ff00 */
[----:B------:R-:W-:Y:S01]  /*11d0*/  CS2R R156, SRZ ;  /* 0x00000000009c7805 */ /* 0x000fe2000001ff00 */
[----:B------:R-:W-:Y:S01]  /*11e0*/  STL [R1+0x5c], RZ ;  /* 0x00005cff01007387 */ /* 0x000fe20000100800 */
[----:B------:R-:W-:-:S02]  /*11f0*/  CS2R R158, SRZ ;  /* 0x00000000009e7805 */ /* 0x000fc4000001ff00 */
[----:B------:R-:W-:Y:S02]  /*1200*/  CS2R R160, SRZ ;  /* 0x0000000000a07805 */ /* 0x000fe4000001ff00 */
[----:B------:R-:W-:Y:S02]  /*1210*/  CS2R R162, SRZ ;  /* 0x0000000000a27805 */ /* 0x000fe4000001ff00 */
[----:B0-----:R-:W-:Y:S01]  /*1220*/  LOP3.LUT R0, R0, 0x80, RZ, 0xc0, !PT ;  /* 0x0000008000007812 */ /* 0x001fe200078ec0ff */
[----:B------:R-:W-:Y:S01]  /*1230*/  STL [R1+0x58], RZ ;  /* 0x000058ff01007387 */ /* 0x000fe20000100800 */
[----:B--2---:R-:W-:Y:S02]  /*1240*/  ISETP.GE.AND P0, PT, R2, 0x1, PT ;  /* 0x000000010200780c */ /* 0x004fe40003f06270 */
[----:B------:R-:W-:Y:S02]  /*1250*/  CS2R R2, SRZ ;  /* 0x0000000000027805 */ /* 0x000fe4000001ff00 */
[----:B------:R-:W-:Y:S01]  /*1260*/  SHF.R.U32.HI R0, RZ, 0x7, R0 ;  /* 0x00000007ff007819 */ /* 0x000fe20000011600 */
[----:B------:R-:W-:Y:S01]  /*1270*/  STL [R1+0x54], RZ ;  /* 0x000054ff01007387 */ /* 0x000fe20000100800 */
[----:B------:R-:W-:-:S02]  /*1280*/  CS2R R164, SRZ ;  /* 0x0000000000a47805 */ /* 0x000fc4000001ff00 */
[----:B------:R-:W-:Y:S02]  /*1290*/  CS2R R166, SRZ ;  /* 0x0000000000a67805 */ /* 0x000fe4000001ff00 */
[----:B------:R-:W-:Y:S01]  /*12a0*/  CS2R R168, SRZ ;  /* 0x0000000000a87805 */ /* 0x000fe2000001ff00 */
[----:B------:R-:W-:Y:S01]  /*12b0*/  STL [R1+0x50], RZ ;  /* 0x000050ff01007387 */ /* 0x000fe20000100800 */
[----:B------:R-:W-:Y:S02]  /*12c0*/  CS2R R170, SRZ ;  /* 0x0000000000aa7805 */ /* 0x000fe4000001ff00 */
[----:B------:R-:W-:Y:S02]  /*12d0*/  CS2R R172, SRZ ;  /* 0x0000000000ac7805 */ /* 0x000fe4000001ff00 */
[----:B------:R-:W-:Y:S01]  /*12e0*/  CS2R R174, SRZ ;  /* 0x0000000000ae7805 */ /* 0x000fe2000001ff00 */
[----:B------:R-:W0:Y:S01]  /*12f0*/  SHFL.IDX PT, R0, R0, RZ, 0x1f ;  /* 0x00001fff00007589 */ /* 0x000e2200000e0000 */
[----:B------:R-:W-:-:S02]  /*1300*/  CS2R R176, SRZ ;  /* 0x0000000000b07805 */ /* 0x000fc4000001ff00 */
[----:B------:R-:W-:Y:S02]  /*1310*/  CS2R R178, SRZ ;  /* 0x0000000000b27805 */ /* 0x000fe4000001ff00 */
[----:B------:R-:W-:Y:S01]  /*1320*/  CS2R R180, SRZ ;  /* 0x0000000000b47805 */ /* 0x000fe2000001ff00 */
[----:B------:R1:W-:Y:S01]  /*1330*/  STL [R1+0x4c], RZ ;  /* 0x00004cff01007387 */ /* 0x0003e20000100800 */
[----:B------:R-:W-:Y:S02]  /*1340*/  CS2R R182, SRZ ;  /* 0x0000000000b67805 */ /* 0x000fe4000001ff00 */
[----:B------:R-:W-:Y:S02]  /*1350*/  CS2R R184, SRZ ;  /* 0x0000000000b87805 */ /* 0x000fe4000001ff00 */
[----:B------:R-:W-:Y:S01]  /*1360*/  CS2R R186, SRZ ;  /* 0x0000000000ba7805 */ /* 0x000fe2000001ff00 */
[----:B------:R1:W-:Y:S01]  /*1370*/  STL [R1+0x48], RZ ;  /* 0x000048ff01007387 */ /* 0x0003e20000100800 */
        /* <DEDUP_REMOVED lines=14> */
[----:B------:R-:W-:Y:S02]  /*1460*/  CS2R R210, SRZ ;  /* 0x0000000000d27805 */ /* 0x000fe4000001ff00 */
[----:B0-----:R-:W-:Y:S01]  /*1470*/  R2UR UR9, R0 ;  /* 0x00000000000972ca */ /* 0x001fe200000e0000 */
[----:B------:R1:W-:Y:S01]  /*1480*/  STL [R1+0x38], RZ ;  /* 0x000038ff01007387 */ /* 0x0003e20000100800 */
[----:B------:R-:W-:Y:S01]  /*1490*/  IMAD.MOV.U32 R0, RZ, RZ, RZ ;  /* 0x000000ffff007224 */ /* 0x000fe200078e00ff */
[----:B------:R-:W-:-:S02]  /*14a0*/  CS2R R212, SRZ ;  /* 0x0000000000d47805 */ /* 0x000fc4000001ff00 */
[----:B------:R-:W-:Y:S01]  /*14b0*/  CS2R R214, SRZ ;  /* 0x0000000000d67805 */ /* 0x000fe2000001ff00 */
[----:B------:R1:W-:Y:S01]  /*14c0*/  STL [R1+0x34], RZ ;  /* 0x000034ff01007387 */ /* 0x0003e20000100800 */
[----:B------:R-:W-:Y:S02]  /*14d0*/  CS2R R216, SRZ ;  /* 0x0000000000d87805 */ /* 0x000fe4000001ff00 */
[----:B------:R-:W-:Y:S02]  /*14e0*/  CS2R R218, SRZ ;  /* 0x0000000000da7805 */ /* 0x000fe4000001ff00 */
[----:B------:R-:W-:Y:S01]  /*14f0*/  CS2R R220, SRZ ;  /* 0x0000000000dc7805 */ /* 0x000fe2000001ff00 */
[----:B------:R1:W-:Y:S01]  /*1500*/  STL [R1+0x30], RZ ;  /* 0x000030ff01007387 */ /* 0x0003e20000100800 */
[----:B------:R-:W-:Y:S02]  /*1510*/  CS2R R222, SRZ ;  /* 0x0000000000de7805 */ /* 0x000fe4000001ff00 */
[----:B------:R-:W-:Y:S01]  /*1520*/  CS2R R224, SRZ ;  /* 0x0000000000e07805 */ /* 0x000fe2000001ff00 */
[----:B------:R-:W-:Y:S01]  /*1530*/  IMAD.MOV.U32 R226, RZ, RZ, RZ ;  /* 0x000000ffffe27224 */ /* 0x000fe200078e00ff */
[----:B------:R1:W-:Y:S01]  /*1540*/  STL [R1+0x2c], RZ ;  /* 0x00002cff01007387 */ /* 0x0003e20000100800 */
[----:B------:R-:W-:Y:S01]  /*1550*/  ULEA.HI UR10, UR9, UR9, URZ, 0x1 ;  /* 0x00000009090a7291 */ /* 0x000fe2000f8f083f */
[----:B------:R-:W-:Y:S01]  /*1560*/  IMAD.U32 R227, RZ, RZ, UR4 ;  /* 0x00000004ffe37e24 */ /* 0x000fe2000f8e00ff */
[----:B------:R-:W-:Y:S01]  /*1570*/  CS2R R88, SRZ ;  /* 0x0000000000587805 */ /* 0x000fe2000001ff00 */
[----:B------:R1:W-:Y:S01]  /*1580*/  STL [R1+0x28], RZ ;  /* 0x000028ff01007387 */ /* 0x0003e20000100800 */
[----:B------:R-:W-:Y:S01]  /*1590*/  ULOP3.LUT UR10, UR10, 0x1ffffe, URZ, 0xc0, !UPT ;  /* 0x001ffffe0a0a7892 */ /* 0x000fe2000f8ec03f */
[----:B------:R-:W-:-:S02]  /*15a0*/  CS2R R90, SRZ ;  /* 0x00000000005a7805 */ /* 0x000fc4000001ff00 */
[----:B------:R-:W-:Y:S01]  /*15b0*/  CS2R R92, SRZ ;  /* 0x00000000005c7805 */ /* 0x000fe2000001ff00 */
[----:B------:R1:W-:Y:S01]  /*15c0*/  STL [R1+0x24], RZ ;  /* 0x000024ff01007387 */ /* 0x0003e20000100800 */
[----:B------:R-:W-:Y:S01]  /*15d0*/  UIADD3 UR10, UR9, -UR10, URZ ;  /* 0x8000000a090a7290 */ /* 0x000fe2000fffe03f */
[----:B------:R-:W-:Y:S02]  /*15e0*/  CS2R R94, SRZ ;  /* 0x00000000005e7805 */ /* 0x000fe4000001ff00 */
[----:B------:R-:W-:Y:S01]  /*15f0*/  CS2R R96, SRZ ;  /* 0x0000000000607805 */ /* 0x000fe2000001ff00 */
[----:B------:R1:W-:Y:S01]  /*1600*/  STL [R1+0x20], RZ ;  /* 0x000020ff01007387 */ /* 0x0003e20000100800 */
[----:B------:R-:W-:Y:S01]  /*1610*/  ULEA UR10, UR10, UR14, 0xb ;  /* 0x0000000e0a0a7291 */ /* 0x000fe2000f8e583f */
[----:B------:R-:W-:Y:S02]  /*1620*/  CS2R R98, SRZ ;  /* 0x0000000000627805 */ /* 0x000fe4000001ff00 */
[----:B------:R-:W-:Y:S01]  /*1630*/  CS2R R100, SRZ ;  /* 0x0000000000647805 */ /* 0x000fe2000001ff00 */
[----:B------:R1:W-:Y:S01]  /*1640*/  STL [R1+0x1c], RZ ;  /* 0x00001cff01007387 */ /* 0x0003e20000100800 */
[----:B------:R-:W-:Y:S01]  /*1650*/  UIADD3 UR10, UR10, 0x100, URZ ;  /* 0x000001000a0a7890 */ /* 0x000fe2000fffe03f */
[----:B------:R-:W-:-:S02]  /*1660*/  CS2R R102, SRZ ;  /* 0x0000000000667805 */ /* 0x000fc4000001ff00 */
[----:B------:R-:W-:Y:S01]  /*1670*/  CS2R R104, SRZ ;  /* 0x0000000000687805 */ /* 0x000fe2000001ff00 */
[----:B------:R1:W-:Y:S01]  /*1680*/  STL [R1+0x18], RZ ;  /* 0x000018ff01007387 */ /* 0x0003e20000100800 */
[----:B------:R-:W-:Y:S01]  /*1690*/  USHF.R.U32.HI UR10, URZ, 0x4, UR10 ;  /* 0x000000043f0a7899 */ /* 0x000fe2000801160a */
[----:B------:R-:W-:Y:S02]  /*16a0*/  CS2R R106, SRZ ;  /* 0x00000000006a7805 */ /* 0x000fe4000001ff00 */
[----:B------:R-:W-:Y:S01]  /*16b0*/  CS2R R108, SRZ ;  /* 0x00000000006c7805 */ /* 0x000fe2000001ff00 */
[----:B------:R1:W-:Y:S01]  /*16c0*/  STL [R1+0x14], RZ ;  /* 0x000014ff01007387 */ /* 0x0003e20000100800 */
[----:B------:R-:W-:Y:S01]  /*16d0*/  ULOP3.LUT UR15, UR10, 0x3fff, URZ, 0xc0, !UPT ;  /* 0x00003fff0a0f7892 */ /* 0x000fe2000f8ec03f */
        /* <DEDUP_REMOVED lines=18> */
[----:B------:R1:W-:Y:S01]  /*1800*/  STL [R1], RZ ;  /* 0x000000ff01007387 */ /* 0x0003e20000100800 */
[----:B------:R-:W-:-:S02]  /*1810*/  CS2R R138, SRZ ;  /* 0x00000000008a7805 */ /* 0x000fc4000001ff00 */
[----:B------:R-:W-:Y:S02]  /*1820*/  CS2R R140, SRZ ;  /* 0x00000000008c7805 */ /* 0x000fe4000001ff00 */
[----:B------:R-:W-:Y:S02]  /*1830*/  CS2R R142, SRZ ;  /* 0x00000000008e7805 */ /* 0x000fe4000001ff00 */
[----:B------:R-:W-:Y:S02]  /*1840*/  CS2R R144, SRZ ;  /* 0x0000000000907805 */ /* 0x000fe4000001ff00 */
[----:B------:R-:W-:Y:S02]  /*1850*/  CS2R R146, SRZ ;  /* 0x0000000000927805 */ /* 0x000fe4000001ff00 */
[----:B------:R-:W-:Y:S02]  /*1860*/  CS2R R148, SRZ ;  /* 0x0000000000947805 */ /* 0x000fe4000001ff00 */
[----:B------:R-:W-:-:S02]  /*1870*/  CS2R R150, SRZ ;  /* 0x0000000000967805 */ /* 0x000fc4000001ff00 */
[----:B------:R-:W-:Y:S02]  /*1880*/  CS2R R24, SRZ ;  /* 0x0000000000187805 */ /* 0x000fe4000001ff00 */
[----:B---3--:R-:W-:Y:S02]  /*1890*/  CS2R R26, SRZ ;  /* 0x00000000001a7805 */ /* 0x008fe4000001ff00 */
[----:B------:R-:W-:Y:S02]  /*18a0*/  CS2R R28, SRZ ;  /* 0x00000000001c7805 */ /* 0x000fe4000001ff00 */
[----:B----4-:R-:W-:Y:S02]  /*18b0*/  CS2R R30, SRZ ;  /* 0x00000000001e7805 */ /* 0x010fe4000001ff00 */
[----:B------:R-:W-:Y:S02]  /*18c0*/  CS2R R32, SRZ ;  /* 0x0000000000207805 */ /* 0x000fe4000001ff00 */
        /* <DEDUP_REMOVED lines=26> */
[----:B------:R-:W-:Y:S01]  /*1a70*/  CS2R R86, SRZ ;  /* 0x0000000000567805 */ /* 0x000fe2000001ff00 */
[----:B-1----:R-:W-:Y:S06]  /*1a80*/  @!P0 BRA `(.L_x_13) ;  /* 0x0000001000608947 */ /* 0x002fec0003800000 */
[----:B------:R-:W-:-:S06]  /*1a90*/  UISETP.NE.AND UP0, UPT, UR23, 0x3, UPT ;  /* 0x000000031700788c */ /* 0x000fcc000bf05270 */
[----:B------:R-:W-:-:S13]  /*1aa0*/  PLOP3.LUT P1, PT, PT, PT, UP0, 0x80, 0x0 ;  /* 0x000000000000781c */ /* 0x000fda0003f2f008 */
[----:B------:R-:W-:Y:S05]  /*1ab0*/  @!P1 BRA `(.L_x_14) ;  /* 0x0000000000049947 */ /* 0x000fea0003800000 */
[----:B------:R-:W-:Y:S01]  /*1ac0*/  BPT.TRAP 0x1 ;  /* 0x000000040000795c */ /* 0x000fe20000300000 */
.L_x_14:
[----:B------:R-:W-:Y:S01]  /*1ad0*/  ULEA UR7, UR5, UR14, 0x3 ;  /* 0x0000000e05077291 */ /* 0x000fe2000f8e183f */
[----:B------:R-:W-:-:S05]  /*1ae0*/  IMAD.U32 R0, RZ, RZ, UR4 ;  /* 0x00000004ff007e24 */ /* 0x000fca000f8e00ff */
[----:B------:R-:W-:-:S04]  /*1af0*/  SHF.L.U32 R0, R0, 0x1f, RZ ;  /* 0x0000001f00007819 */ /* 0x000fc800000006ff */
[----:B------:R0:W1:Y:S01]  /*1b00*/  SYNCS.PHASECHK.TRANS64.TRYWAIT P0, [UR7], R0 ;  /* 0x00000000ff0075a7 */ /* 0x0000620008000147 */
[----:B------:R-:W-:Y:S05]  /*1b10*/  @!P1 BRA `(.L_x_15) ;  /* 0x0000000000049947 */ /* 0x000fea0003800000 */
[----:B------:R-:W-:Y:S01]  /*1b20*/  BPT.TRAP 0x1 ;  /* 0x000000040000795c */ /* 0x000fe20000300000 */
.L_x_15:
[----:B------:R2:W-:Y:S01]  /*1b30*/  STL [R1+0x74], RZ ;  /* 0x000074ff01007387 */ /* 0x0005e20000100800 */
[----:B------:R-:W-:Y:S01]  /*1b40*/  UMOV UR6, 0x1 ;  /* 0x0000000100067882 */ /* 0x000fe20000000000 */
[----:B-1----:R-:W-:Y:S05]  /*1b50*/  @P0 BRA `(.L_x_16) ;  /* 0x0000000000080947 */ /* 0x002fea0003800000 */
[----:B------:R-:W1:Y:S02]  /*1b60*/  SYNCS.PHASECHK.TRANS64.TRYWAIT P0, [UR7], R0 ;  /* 0x00000000ff0075a7 */ /* 0x000e640008000147 */
[----:B-1----:R-:W-:Y:S05]  /*1b70*/  @!P0 BRA `(.L_x_17) ;  /* 0x000000e400488947 */ /* 0x002fea0003800000 */
.L_x_16:
[----:B------:R3:W-:Y:S01]  /*1b80*/  STL [R1+0x70], RZ ;  /* 0x000070ff01007387 */ /* 0x0007e20000100800 */
[----:B------:R-:W-:Y:S01]  /*1b90*/  UIADD3 UR7, UR14, 0x8100, URZ ;  /* 0x000081000e077890 */ /* 0x000fe2000fffe03f */
[----:B------:R-:W-:Y:S01]  /*1ba0*/  WARPGROUP.ARRIVE ;  /* 0x00000000000079c5 */ /* 0x000fe20000000000 */
[----:B------:R-:W-:Y:S01]  /*1bb0*/  ULOP3.LUT UR8, UR15, 0x10000, URZ, 0xfc, !UPT ;  /* 0x000100000f087892 */ /* 0x000fe2000f8efc3f */
[----:B------:R3:W-:Y:S01]  /*1bc0*/  STL [R1+0x6c], RZ ;  /* 0x00006cff01007387 */ /* 0x0007e20000100800 */
[----:B------:R-:W-:Y:S01]  /*1bd0*/  USHF.R.U32.HI UR7, URZ, 0x4, UR7 ;  /* 0x000000043f077899 */ /* 0x000fe20008011607 */
[----:B01----:R-:W-:Y:S01]  /*1be0*/  IMAD.MOV.U32 R0, RZ, RZ, RZ ;  /* 0x000000ffff007224 */ /* 0x003fe200078e00ff */
[----:B------:R-:W-:Y:S01]  /*1bf0*/  ULEA UR8, UR5, UR8, 0x9 ;  /* 0x0000000805087291 */ /* 0x000fe2000f8e483f */
[----:B------:R3:W-:Y:S01]  /*1c00*/  STL [R1+0x68], RZ ;  /* 0x000068ff01007387 */ /* 0x0007e20000100800 */
[----:B------:R-:W-:Y:S01]  /*1c10*/  ULOP3.LUT UR7, UR7, 0x3fff, URZ, 0xc0, !UPT ;  /* 0x00003fff07077892 */ /* 0x000fe2000f8ec03f */
[----:B------:R-:W-:Y:S01]  /*1c20*/  CS2R R2, SRZ ;  /* 0x0000000000027805 */ /* 0x000fe2000001ff00 */
[----:B------:R-:W-:Y:S01]  /*1c30*/  UMOV UR9, 0xc0000010 ;  /* 0xc000001000097882 */ /* 0x000fe20000000000 */
[----:B------:R3:W-:Y:S01]  /*1c40*/  STL [R1+0x64], RZ ;  /* 0x000064ff01007387 */ /* 0x0007e20000100800 */
[----:B------:R-:W-:Y:S01]  /*1c50*/  ULOP3.LUT UR7, UR7, 0x10000, URZ, 0xfc, !UPT ;  /* 0x0001000007077892 */ /* 0x000fe2000f8efc3f */
[----:B------:R-:W-:Y:S01]  /*1c60*/  CS2R R4, SRZ ;  /* 0x0000000000047805 */ /* 0x000fe2000001ff00 */
[----:B------:R-:W-:Y:S01]  /*1c70*/  UMOV UR11, 0xc0000010 ;  /* 0xc0000010000b7882 */ /* 0x000fe20000000000 */
[----:B------:R3:W-:Y:S01]  /*1c80*/  STL [R1+0x60], RZ ;  /* 0x000060ff01007387 */ /* 0x0007e20000100800 */
[----:B------:R-:W-:Y:S01]  /*1c90*/  ULEA UR10, UR5, UR7, 0x8 ;  /* 0x00000007050a7291 */ /* 0x000fe2000f8e403f */
[----:B------:R-:W-:-:S02]  /*1ca0*/  CS2R R6, SRZ ;  /* 0x0000000000067805 */ /* 0x000fc4000001ff00 */
[----:B------:R-:W-:Y:S01]  /*1cb0*/  CS2R R8, SRZ ;  /* 0x0000000000087805 */ /* 0x000fe2000001ff00 */
[----:B------:R3:W-:Y:S01]  /*1cc0*/  STL [R1+0x5c], RZ ;  /* 0x00005cff01007387 */ /* 0x0007e20000100800 */
[----:B------:R-:W-:Y:S01]  /*1cd0*/  ULDC UR7, c[0x0][0x50c] ;  /* 0x0001430000077ab9 */ /* 0x000fe20000000800 */
[----:B------:R-:W-:Y:S01]  /*1ce0*/  CS2R R10, SRZ ;  /* 0x00000000000a7805 */ /* 0x000fe2000001ff00 */
[----:B------:R-:W-:Y:S01]  /*1cf0*/  UISETP.NE.AND UP0, UPT, UR7, 0x1, UPT ;  /* 0x000000010700788c */ /* 0x000fe2000bf05270 */
[----:B------:R3:W-:Y:S01]  /*1d00*/  STL [R1+0x58], RZ ;  /* 0x000058ff01007387 */ /* 0x0007e20000100800 */
[----:B------:R-:W-:Y:S01]  /*1d10*/  CS2R R12, SRZ ;  /* 0x00000000000c7805 */ /* 0x000fe2000001ff00 */
[----:B------:R-:W-:Y:S01]  /*1d20*/  QGMMA.64x128x32.F32.E5M2.E5M2 R88, gdesc[UR8], RZ, !UPT ;  /* 0x01e00000085879f3 */ /* 0x000fe2000c7038ff */
[----:B------:R-:W-:Y:S01]  /*1d30*/  USEL UR7, URZ, 0x1, UP0 ;  /* 0x000000013f077887 */ /* 0x000fe20008000000 */
[----:B------:R3:W-:Y:S01]  /*1d40*/  STL [R1+0x54], RZ ;  /* 0x000054ff01007387 */ /* 0x0007e20000100800 */
[----:B------:R-:W-:Y:S01]  /*1d50*/  UIADD3 UR8, UR8, 0x100, URZ ;  /* 0x0000010008087890 */ /* 0x000fe2000fffe03f */
[----:B------:R-:W-:Y:S01]  /*1d60*/  CS2R R14, SRZ ;  /* 0x00000000000e7805 */ /* 0x000fe2000001ff00 */
[----:B------:R-:W-:Y:S01]  /*1d70*/  UMOV UR9, 0xc0000010 ;  /* 0xc000001000097882 */ /* 0x000fe20000000000 */
[----:B------:R3:W-:Y:S01]  /*1d80*/  STL [R1+0x50], RZ ;  /* 0x000050ff01007387 */ /* 0x0007e20000100800 */
[----:B------:R-:W-:-:S02]  /*1d90*/  ISETP.NE.AND P0, PT, RZ, UR7, PT ;  /* 0x00000007ff007c0c */ /* 0x000fc4000bf05270 */
[----:B------:R-:W-:Y:S02]  /*1da0*/  CS2R R16, SRZ ;  /* 0x0000000000107805 */ /* 0x000fe4000001ff00 */
[----:B------:R-:W-:Y:S01]  /*1db0*/  CS2R R18, SRZ ;  /* 0x0000000000127805 */ /* 0x000fe2000001ff00 */
[----:B------:R3:W-:Y:S01]  /*1dc0*/  STL [R1+0x4c], RZ ;  /* 0x00004cff01007387 */ /* 0x0007e20000100800 */
[----:B------:R-:W-:Y:S01]  /*1dd0*/  CS2R R20, SRZ ;  /* 0x0000000000147805 */ /* 0x000fe2000001ff00 */
[----:B------:R-:W-:Y:S01]  /*1de0*/  QGMMA.64x128x32.F32.E5M2.E5M2 R24, gdesc[UR8], RZ, !UPT, gsb0 ;  /* 0x01e00000081879f3 */ /* 0x000fe2000c0038ff */
[----:B------:R-:W-:Y:S01]  /*1df0*/  CS2R R22, SRZ ;  /* 0x0000000000167805 */ /* 0x000fe2000001ff00 */
[----:B------:R3:W-:Y:S01]  /*1e00*/  STL [R1+0x48], RZ ;  /* 0x000048ff01007387 */ /* 0x0007e20000100800 */
[----:B------:R-:W-:Y:S02]  /*1e10*/  CS2R R152, SRZ ;  /* 0x0000000000987805 */ /* 0x000fe4000001ff00 */
        /* <DEDUP_REMOVED lines=47> */
[----:B------:R-:W-:Y:S01]  /*2110*/  CS2R R224, SRZ ;  /* 0x0000000000e07805 */ /* 0x000fe2000001ff00 */
[----:B------:R-:W-:Y:S02]  /*2120*/  IMAD.MOV.U32 R226, RZ, RZ, RZ ;  /* 0x000000ffffe27224 */ /* 0x000fe400078e00ff */
[----:B------:R3:W-:Y:S04]  /*2130*/  STL [R1+0x14], RZ ;  /* 0x000014ff01007387 */ /* 0x0007e80000100800 */
[----:B------:R3:W-:Y:S04]  /*2140*/  STL [R1+0x10], RZ ;  /* 0x000010ff01007387 */ /* 0x0007e80000100800 */
[----:B------:R3:W-:Y:S04]  /*2150*/  STL [R1+0xc], RZ ;  /* 0x00000cff01007387 */ /* 0x0007e80000100800 */
[----:B------:R3:W-:Y:S04]  /*2160*/  STL [R1+0x8], RZ ;  /* 0x000008ff01007387 */ /* 0x0007e80000100800 */
[----:B------:R3:W-:Y:S04]  /*2170*/  STL [R1+0x4], RZ ;  /* 0x000004ff01007387 */ /* 0x0007e80000100800 */
[----:B------:R3:W-:Y:S01]  /*2180*/  STL [R1], RZ ;  /* 0x000000ff01007387 */ /* 0x0007e20000100800 */
[----:B------:R-:W-:Y:S05]  /*2190*/  @!P0 BRA `(.L_x_18) ;  /* 0x0000000800808947 */ /* 0x000fea0003800000 */
[----:B------:R-:W-:Y:S02]  /*21a0*/  WARPGROUP.DEPBAR.LE gsb0, 0x0 ;  /* 0x00008000000079c5 */ /* 0x000fe40000010000 */
[----:B------:R-:W-:-:S01]  /*21b0*/  FADD R227, RZ, R58 ;  /* 0x0000003affe37221 */ /* 0x000fc20000000000 */
[----:B------:R-:W-:Y:S01]  /*21c0*/  FADD R226, RZ, R88 ;  /* 0x00000058ffe27221 */ /* 0x000fe20000000000 */
[----:B------:R-:W-:-:S01]  /*21d0*/  FADD R225, RZ, R89 ;  /* 0x00000059ffe17221 */ /* 0x000fc20000000000 */
[----:B------:R-:W-:Y:S01]  /*21e0*/  FADD R224, RZ, R90 ;  /* 0x0000005affe07221 */ /* 0x000fe20000000000 */
[----:B------:R-:W-:-:S01]  /*21f0*/  FADD R223, RZ, R91 ;  /* 0x0000005bffdf7221 */ /* 0x000fc20000000000 */
[----:B------:R0:W-:Y:S01]  /*2200*/  STL [R1], R227 ;  /* 0x000000e301007387 */ /* 0x0001e20000100800 */
[----:B------:R-:W-:-:S01]  /*2210*/  FADD R222, RZ, R92 ;  /* 0x0000005cffde7221 */ /* 0x000fc20000000000 */
[----:B------:R-:W-:Y:S01]  /*2220*/  FADD R221, RZ, R93 ;  /* 0x0000005dffdd7221 */ /* 0x000fe20000000000 */
[----:B------:R-:W-:-:S01]  /*2230*/  FADD R220, RZ, R94 ;  /* 0x0000005effdc7221 */ /* 0x000fc20000000000 */
[----:B------:R-:W-:Y:S01]  /*2240*/  FADD R219, RZ, R95 ;  /* 0x0000005fffdb7221 */ /* 0x000fe20000000000 */
[----:B------:R-:W-:-:S01]  /*2250*/  FADD R218, RZ, R96 ;  /* 0x00000060ffda7221 */ /* 0x000fc20000000000 */
[----:B------:R-:W-:Y:S01]  /*2260*/  FADD R217, RZ, R97 ;  /* 0x00000061ffd97221 */ /* 0x000fe20000000000 */
[----:B------:R-:W-:-:S01]  /*2270*/  FADD R216, RZ, R98 ;  /* 0x00000062ffd87221 */ /* 0x000fc20000000000 */
[----:B------:R-:W-:Y:S01]  /*2280*/  FADD R215, RZ, R99 ;  /* 0x00000063ffd77221 */ /* 0x000fe20000000000 */
[----:B------:R-:W-:-:S01]  /*2290*/  FADD R214, RZ, R100 ;  /* 0x00000064ffd67221 */ /* 0x000fc20000000000 */
[----:B0-----:R-:W-:Y:S01]  /*22a0*/  FADD R227, RZ, R59 ;  /* 0x0000003bffe37221 */ /* 0x001fe20000000000 */
[----:B------:R-:W-:-:S01]  /*22b0*/  FADD R213, RZ, R101 ;  /* 0x00000065ffd57221 */ /* 0x000fc20000000000 */
[----:B------:R-:W-:Y:S01]  /*22c0*/  FADD R212, RZ, R102 ;  /* 0x00000066ffd47221 */ /* 0x000fe20000000000 */
[----:B------:R-:W-:-:S01]  /*22d0*/  FADD R211, RZ, R103 ;  /* 0x00000067ffd37221 */ /* 0x000fc20000000000 */
[----:B------:R-:W-:Y:S01]  /*22e0*/  FADD R210, RZ, R104 ;  /* 0x00000068ffd27221 */ /* 0x000fe20000000000 */
[----:B------:R0:W-:Y:S01]  /*22f0*/  STL [R1+0x4], R227 ;  /* 0x000004e301007387 */ /* 0x0001e20000100800 */
        /* <DEDUP_REMOVED lines=93> */
[----:B------:R-:W-:Y:S01]  /*28d0*/  UMOV UR6, URZ ;  /* 0x0000003f00067c82 */ /* 0x000fe20008000000 */
[----:B0-----:R-:W-:-:S05]  /*28e0*/  FADD R227, RZ, R66 ;  /* 0x00000042ffe37221 */ /* 0x001fca0000000000 */
[----:B------:R0:W-:Y:S02]  /*28f0*/  STL [R1+0x20], R227 ;  /* 0x000020e301007387 */ /* 0x0001e40000100800 */
        /* <DEDUP_REMOVED lines=42> */
.L_x_18:
[----:B------:R-:W-:-:S04]  /*2ba0*/  UIADD3 UR18, UR5, 0x1, URZ ;  /* 0x0000000105127890 */ /* 0x000fc8000fffe03f */
[----:B------:R-:W-:-:S04]  /*2bb0*/  UISETP.NE.AND UP0, UPT, UR18, 0x4, UPT ;  /* 0x000000041200788c */ /* 0x000fc8000bf05270 */
[----:B------:R-:W-:Y:S02]  /*2bc0*/  USEL UR8, URZ, 0x1, UP0 ;  /* 0x000000013f087887 */ /* 0x000fe40008000000 */
[----:B------:R-:W-:Y:S02]  /*2bd0*/  USEL UR18, UR18, URZ, UP0 ;  /* 0x0000003f12127287 */ /* 0x000fe40008000000 */
[----:B------:R-:W-:-:S06]  /*2be0*/  ULOP3.LUT UR8, UR4, UR8, URZ, 0x3c, !UPT ;  /* 0x0000000804087292 */ /* 0x000fcc000f8e3c3f */
[----:B0-----:R-:W-:Y:S01]  /*2bf0*/  IMAD.U32 R227, RZ, RZ, UR8 ;  /* 0x00000008ffe37e24 */ /* 0x001fe2000f8e00ff */
[----:B------:R-:W-:-:S06]  /*2c00*/  UMOV UR8, 0x1 ;  /* 0x0000000100087882 */ /* 0x000fcc0000000000 */
.L_x_13:
[----:B------:R-:W-:-:S04]  /*2c10*/  UISETP.LT.AND UP0, UPT, UR12, 0x1, UPT ;  /* 0x000000010c00788c */ /* 0x000fc8000bf01270 */
[----:B------:R-:W-:-:S04]  /*2c20*/  USEL UR9, UR12, 0x1, UP0 ;  /* 0x000000010c097887 */ /* 0x000fc80008000000 */
[----:B------:R-:W-:-:S04]  /*2c30*/  UIADD3 UR9, UR12, -UR9, URZ ;  /* 0x800000090c097290 */ /* 0x000fc8000fffe03f */
[----:B------:R-:W-:-:S06]  /*2c40*/  UISETP.GE.AND UP0, UPT, UR9, 0x1, UPT ;  /* 0x000000010900788c */ /* 0x000fcc000bf06270 */
[----:B------:R-:W-:-:S13]  /*2c50*/  PLOP3.LUT P0, PT, PT, PT, UP0, 0x80, 0x0 ;  /* 0x000000000000781c */ /* 0x000fda0003f0f008 */
[----:B------:R-:W-:Y:S05]  /*2c60*/  @!P0 BRA `(.L_x_19) ;  /* 0x00000010007c8947 */ /* 0x000fea0003800000 */
[----:B------:R-:W-:Y:S01]  /*2c70*/  IMAD.U32 R228, RZ, RZ, UR9 ;  /* 0x00000009ffe47e24 */ /* 0x000fe2000f8e00ff */
[----:B------:R-:W-:Y:S01]  /*2c80*/  UMOV UR19, UR5 ;  /* 0x0000000500137c82 */ /* 0x000fe20008000000 */
[----:B------:R-:W-:-:S05]  /*2c90*/  ULDC UR24, c[0x0][0x50c] ;  /* 0x0001430000187ab9 */ /* 0x000fca0000000800 */
.L_x_27:
[----:B------:R-:W-:-:S06]  /*2ca0*/  UISETP.NE.AND UP0, UPT, UR23, 0x3, UPT ;  /* 0x000000031700788c */ /* 0x000fcc000bf05270 */
[----:B------:R-:W-:-:S13]  /*2cb0*/  PLOP3.LUT P1, PT, PT, PT, UP0, 0x80, 0x0 ;  /* 0x000000000000781c */ /* 0x000fda0003f2f008 */
[----:B01----:R-:W-:Y:S05]  /*2cc0*/  @!P1 BRA `(.L_x_20) ;  /* 0x0000000000049947 */ /* 0x003fea0003800000 */
[----:B------:R-:W-:Y:S01]  /*2cd0*/  BPT.TRAP 0x1 ;  /* 0x000000040000795c */ /* 0x000fe20000300000 */
.L_x_20:
[----:B------:R-:W0:Y:S01]  /*2ce0*/  S2UR UR9, SR_CgaCtaId ;  /* 0x00000000000979c3 */ /* 0x000e220000008800 */
[----:B------:R-:W-:Y:S01]  /*2cf0*/  UMOV UR14, 0x400 ;  /* 0x00000400000e7882 */ /* 0x000fe20000000000 */
[----:B------:R-:W-:Y:S01]  /*2d00*/  SHF.L.U32 R229, R227, 0x1f, RZ ;  /* 0x0000001fe3e57819 */ /* 0x000fe200000006ff */
[----:B0-----:R-:W-:-:S04]  /*2d10*/  ULEA UR14, UR9, UR14, 0x18 ;  /* 0x0000000e090e7291 */ /* 0x001fc8000f8ec03f */
[----:B------:R-:W-:-:S09]  /*2d20*/  ULEA UR9, UR18, UR14, 0x3 ;  /* 0x0000000e12097291 */ /* 0x000fd2000f8e183f */
[----:B------:R0:W1:Y:S01]  /*2d30*/  SYNCS.PHASECHK.TRANS64.TRYWAIT P0, [UR9], R229 ;  /* 0x000000e5ff0075a7 */ /* 0x0000620008000149 */
[----:B------:R-:W-:Y:S05]  /*2d40*/  @!P1 BRA `(.L_x_21) ;  /* 0x0000000000049947 */ /* 0x000fea0003800000 */
[----:B------:R-:W-:Y:S01]  /*2d50*/  BPT.TRAP 0x1 ;  /* 0x000000040000795c */ /* 0x000fe20000300000 */
.L_x_21:
[----:B-1----:R-:W-:Y:S05]  /*2d60*/  @P0 BRA `(.L_x_22) ;  /* 0x0000000000080947 */ /* 0x002fea0003800000 */
[----:B------:R-:W1:Y:S02]  /*2d70*/  SYNCS.PHASECHK.TRANS64.TRYWAIT P0, [UR9], R229 ;  /* 0x000000e5ff0075a7 */ /* 0x000e640008000149 */
[----:B-1----:R-:W-:Y:S05]  /*2d80*/  @!P0 BRA `(.L_x_23) ;  /* 0x000000d000dc8947 */ /* 0x002fea0003800000 */
.L_x_22:
[----:B------:R-:W-:Y:S01]  /*2d90*/  UIADD3 UR9, UR14, 0x8100, URZ ;  /* 0x000081000e097890 */ /* 0x000fe2000fffe03f */
[----:B------:R-:W-:Y:S01]  /*2da0*/  WARPGROUP.ARRIVE ;  /* 0x00000000000079c5 */ /* 0x000fe20000000000 */
[----:B------:R-:W-:Y:S02]  /*2db0*/  UISETP.NE.AND UP0, UPT, UR7, URZ, UPT ;  /* 0x0000003f0700728c */ /* 0x000fe4000bf05270 */
[----:B------:R-:W-:Y:S02]  /*2dc0*/  USHF.R.U32.HI UR9, URZ, 0x4, UR9 ;  /* 0x000000043f097899 */ /* 0x000fe40008011609 */
[----:B------:R-:W-:Y:S02]  /*2dd0*/  USEL UR8, UR8, URZ, !UP0 ;  /* 0x0000003f08087287 */ /* 0x000fe4000c000000 */
[----:B------:R-:W-:Y:S02]  /*2de0*/  ULOP3.LUT UR9, UR9, 0x3fff, URZ, 0xc0, !UPT ;  /* 0x00003fff09097892 */ /* 0x000fe4000f8ec03f */
[----:B------:R-:W-:-:S02]  /*2df0*/  ULOP3.LUT UR7, UR15, 0x10000, URZ, 0xfc, !UPT ;  /* 0x000100000f077892 */ /* 0x000fc4000f8efc3f */
[----:B------:R-:W-:Y:S02]  /*2e00*/  ULOP3.LUT UR9, UR9, 0x10000, URZ, 0xfc, !UPT ;  /* 0x0001000009097892 */ /* 0x000fe4000f8efc3f */
[----:B------:R-:W-:Y:S02]  /*2e10*/  UISETP.NE.U32.AND UP0, UPT, UR8, URZ, UPT ;  /* 0x0000003f0800728c */ /* 0x000fe4000bf05070 */
[----:B------:R-:W-:Y:S02]  /*2e20*/  ULEA UR8, UR18, UR7, 0x9 ;  /* 0x0000000712087291 */ /* 0x000fe4000f8e483f */
[----:B------:R-:W-:Y:S01]  /*2e30*/  ULEA UR10, UR18, UR9, 0x8 ;  /* 0x00000009120a7291 */ /* 0x000fe2000f8e403f */
[----:B------:R-:W-:Y:S02]  /*2e40*/  UMOV UR11, 0xc0000010 ;  /* 0xc0000010000b7882 */ /* 0x000fe40000000000 */
[----:B------:R-:W-:Y:S01]  /*2e50*/  UMOV UR9, 0xc0000010 ;  /* 0xc000001000097882 */ /* 0x000fe20000000000 */
[----:B------:R-:W-:-:S05]  /*2e60*/  UIADD3 UR6, UR6, 0x1, URZ ;  /* 0x0000000106067890 */ /* 0x000fca000fffe03f */
[----:B------:R-:W-:Y:S01]  /*2e70*/  QGMMA.64x128x32.F32.E5M2.E5M2 R88, gdesc[UR8], R88, UP0 ;  /* 0x01e00000085879f3 */ /* 0x000fe2000bf03858 */
[----:B------:R-:W-:Y:S01]  /*2e80*/  UIADD3 UR8, UR8, 0x100, URZ ;  /* 0x0000010008087890 */ /* 0x000fe2000fffe03f */
[----:B------:R-:W-:-:S10]  /*2e90*/  UMOV UR9, 0xc0000010 ;  /* 0xc000001000097882 */ /* 0x000fd40000000000 */
[----:B------:R-:W-:Y:S01]  /*2ea0*/  QGMMA.64x128x32.F32.E5M2.E5M2 R24, gdesc[UR8], R24, UP0, gsb0 ;  /* 0x01e00000081879f3 */ /* 0x000fe2000b803818 */
[----:B------:R-:W-:-:S04]  /*2eb0*/  UISETP.NE.AND UP0, UPT, UR6, UR24, UPT ;  /* 0x000000180600728c */ /* 0x000fc8000bf05270 */
[----:B------:R-:W-:-:S06]  /*2ec0*/  USEL UR7, URZ, 0x1, UP0 ;  /* 0x000000013f077887 */ /* 0x000fcc0008000000 */
[----:B------:R-:W-:Y:S01]  /*2ed0*/  ISETP.NE.AND P0, PT, RZ, UR7, PT ;  /* 0x00000007ff007c0c */ /* 0x000fe2000bf05270 */
[----:B------:R-:W-:-:S12]  /*2ee0*/  WARPGROUP.DEPBAR.LE gsb0, 0x1 ;  /* 0x00008000000079c5 */ /* 0x000fd80000010100 */
[----:B------:R-:W-:Y:S05]  /*2ef0*/  @!P0 BRA `(.L_x_24) ;  /* 0x0000000c00808947 */ /* 0x000fea0003800000 */
[----:B------:R-:W-:Y:S02]  /*2f00*/  WARPGROUP.DEPBAR.LE gsb0, 0x0 ;  /* 0x00008000000079c5 */ /* 0x000fe40000010000 */
[----:B------:R-:W-:-:S01]  /*2f10*/  FADD R226, R88, R226 ;  /* 0x000000e258e27221 */ /* 0x000fc20000000000 */
[----:B------:R-:W-:Y:S01]  /*2f20*/  FADD R225, R89, R225 ;  /* 0x000000e159e17221 */ /* 0x000fe20000000000 */
[----:B------:R1:W-:Y:S01]  /*2f30*/  STL [R1+0x88], R227 ;  /* 0x000088e301007387 */ /* 0x0003e20000100800 */
[----:B------:R-:W-:-:S01]  /*2f40*/  FADD R224, R90, R224 ;  /* 0x000000e05ae07221 */ /* 0x000fc20000000000 */
[----:B------:R-:W-:Y:S01]  /*2f50*/  FADD R223, R91, R223 ;  /* 0x000000df5bdf7221 */ /* 0x000fe20000000000 */
[----:B------:R-:W-:-:S01]  /*2f60*/  FADD R222, R92, R222 ;  /* 0x000000de5cde7221 */ /* 0x000fc20000000000 */
[----:B------:R-:W-:Y:S01]  /*2f70*/  FADD R221, R93, R221 ;  /* 0x000000dd5ddd7221 */ /* 0x000fe20000000000 */
[----:B-1----:R-:W4:Y:S04]  /*2f80*/  LDL.LU R227, [R1+0x30] ;  /* 0x0000300001e37983 */ /* 0x002f280000300800 */
[----:B------:R1:W-:Y:S01]  /*2f90*/  STL [R1+0x8c], R226 ;  /* 0x00008ce201007387 */ /* 0x0003e20000100800 */
[----:B------:R-:W-:-:S01]  /*2fa0*/  FADD R220, R94, R220 ;  /* 0x000000dc5edc7221 */ /* 0x000fc20000000000 */
[----:B------:R-:W-:-:S02]  /*2fb0*/  FADD R219, R95, R219 ;  /* 0x000000db5fdb7221 */ /* 0x000fc40000000000 */
[----:B-1----:R-:W2:Y:S04]  /*2fc0*/  LDL.LU R226, [R1+0x2c] ;  /* 0x00002c0001e27983 */ /* 0x002ea80000300800 */
[----:B------:R1:W-:Y:S01]  /*2fd0*/  STL [R1+0x90], R225 ;  /* 0x000090e101007387 */ /* 0x0003e20000100800 */
[----:B------:R-:W-:-:S03]  /*2fe0*/  FADD R218, R96, R218 ;  /* 0x000000da60da7221 */ /* 0x000fc60000000000 */
[----:B-1----:R-:W3:Y:S04]  /*2ff0*/  LDL.LU R225, [R1+0x28] ;  /* 0x0000280001e17983 */ /* 0x002ee80000300800 */
        /* <DEDUP_REMOVED lines=9> */
[----:B------:R1:W-:Y:S04]  /*3090*/  STL [R1+0xa0], R221 ;  /* 0x0000a0dd01007387 */ /* 0x0003e80000100800 */
        /* <DEDUP_REMOVED lines=12> */
[----:B-1----:R-:W3:Y:S01]  /*3160*/  LDL.LU R215, [R1] ;  /* 0x0000000001d77983 */ /* 0x002ee20000300800 */
[----:B------:R-:W-:-:S01]  /*3170*/  FADD R214, R100, R214 ;  /* 0x000000d664d67221 */ /* 0x000fc20000000000 */
[----:B------:R-:W-:Y:S01]  /*3180*/  FADD R213, R101, R213 ;  /* 0x000000d565d57221 */ /* 0x000fe20000000000 */
[----:B------:R-:W-:-:S01]  /*3190*/  FADD R212, R102, R212 ;  /* 0x000000d466d47221 */ /* 0x000fc20000000000 */
[----:B------:R-:W-:Y:S01]  /*31a0*/  FADD R211, R103, R211 ;  /* 0x000000d367d37221 */ /* 0x000fe20000000000 */
[----:B------:R-:W-:-:S01]  /*31b0*/  FADD R210, R104, R210 ;  /* 0x000000d268d27221 */ /* 0x000fc20000000000 */
[----:B------:R-:W-:Y:S01]  /*31c0*/  STL [R1+0xbc], R214 ;  /* 0x0000bcd601007387 */ /* 0x000fe20000100800 */
        /* <DEDUP_REMOVED lines=11> */
[----:B------:R1:W-:Y:S01]  /*3280*/  STL [R1+0xc8], R211 ;  /* 0x0000c8d301007387 */ /* 0x0003e20000100800 */
[----:B------:R-:W-:-:S01]  /*3290*/  FADD R200, R114, R200 ;  /* 0x000000c872c87221 */ /* 0x000fc20000000000 */
[----:B------:R-:W-:Y:S01]  /*32a0*/  FADD R199, R115, R199 ;  /* 0x000000c773c77221 */ /* 0x000fe20000000000 */
        /* <DEDUP_REMOVED lines=69> */
[----:B-----5:R-:W-:Y:S01]  /*3700*/  FADD R0, R57, R0 ;  /* 0x0000000039007221 */ /* 0x020fe20000000000 */
[----:B----4-:R-:W-:-:S01]  /*3710*/  FADD R227, R70, R227 ;  /* 0x000000e346e37221 */ /* 0x010fc20000000000 */
[----:B--2---:R-:W-:Y:S01]  /*3720*/  FADD R226, R69, R226 ;  /* 0x000000e245e27221 */ /* 0x004fe20000000000 */
[----:B---3--:R-:W-:-:S01]  /*3730*/  FADD R225, R68, R225 ;  /* 0x000000e144e17221 */ /* 0x008fc20000000000 */
        /* <DEDUP_REMOVED lines=9> */
[----:B------:R-:W-:-:S05]  /*37d0*/  FADD R215, R58, R215 ;  /* 0x000000d73ad77221 */ /* 0x000fca0000000000 */
[----:B------:R2:W-:Y:S04]  /*37e0*/  STL [R1], R215 ;  /* 0x000000d701007387 */ /* 0x0005e80000100800 */
[----:B------:R3:W-:Y:S04]  /*37f0*/  STL [R1+0x4], R216 ;  /* 0x000004d801007387 */ /* 0x0007e80000100800 */
        /* <DEDUP_REMOVED lines=8> */
[----:B-1----:R-:W4:Y:S04]  /*3880*/  LDL.LU R211, [R1+0x34] ;  /* 0x0000340001d37983 */ /* 0x002f280000300800 */
[----:B------:R1:W-:Y:S04]  /*3890*/  STL [R1+0x28], R225 ;  /* 0x000028e101007387 */ /* 0x0003e80000100800 */
[----:B------:R-:W4:Y:S04]  /*38a0*/  LDL.LU R212, [R1+0x38] ;  /* 0x0000380001d47983 */ /* 0x000f280000300800 */
[----:B------:R1:W-:Y:S04]  /*38b0*/  STL [R1+0x2c], R226 ;  /* 0x00002ce201007387 */ /* 0x0003e80000100800 */
[----:B------:R-:W4:Y:S04]  /*38c0*/  LDL.LU R213, [R1+0x3c] ;  /* 0x00003c0001d57983 */ /* 0x000f280000300800 */
[----:B------:R1:W-:Y:S04]  /*38d0*/  STL [R1+0x30], R227 ;  /* 0x000030e301007387 */ /* 0x0003e80000100800 */
[----:B------:R-:W4:Y:S04]  /*38e0*/  LDL.LU R214, [R1+0x40] ;  /* 0x0000400001d67983 */ /* 0x000f280000300800 */
[----:B--2---:R-:W2:Y:S04]  /*38f0*/  LDL.LU R215, [R1+0x44] ;  /* 0x0000440001d77983 */ /* 0x004ea80000300800 */
[----:B---3--:R-:W3:Y:S04]  /*3900*/  LDL.LU R216, [R1+0x48] ;  /* 0x0000480001d87983 */ /* 0x008ee80000300800 */
[----:B----4-:R-:W4:Y:S04]  /*3910*/  LDL.LU R217, [R1+0x4c] ;  /* 0x00004c0001d97983 */ /* 0x010f280000300800 */
[----:B0-----:R-:W4:Y:S04]  /*3920*/  LDL.LU R218, [R1+0x50] ;  /* 0x0000500001da7983 */ /* 0x001f280000300800 */
[----:B------:R-:W4:Y:S04]  /*3930*/  LDL.LU R219, [R1+0x54] ;  /* 0x0000540001db7983 */ /* 0x000f280000300800 */
[----:B------:R-:W4:Y:S04]  /*3940*/  LDL.LU R220, [R1+0x58] ;  /* 0x0000580001dc7983 */ /* 0x000f280000300800 */
[----:B------:R-:W4:Y:S04]  /*3950*/  LDL.LU R221, [R1+0x5c] ;  /* 0x00005c0001dd7983 */ /* 0x000f280000300800 */
[----:B------:R-:W4:Y:S04]  /*3960*/  LDL.LU R222, [R1+0x60] ;  /* 0x0000600001de7983 */ /* 0x000f280000300800 */
[----:B------:R-:W4:Y:S04]  /*3970*/  LDL.LU R223, [R1+0x64] ;  /* 0x0000640001df7983 */ /* 0x000f280000300800 */
[----:B------:R-:W4:Y:S04]  /*3980*/  LDL.LU R224, [R1+0x68] ;  /* 0x0000680001e07983 */ /* 0x000f280000300800 */
[----:B-1----:R-:W4:Y:S04]  /*3990*/  LDL.LU R225, [R1+0x6c] ;  /* 0x00006c0001e17983 */ /* 0x002f280000300800 */
[----:B------:R-:W4:Y:S04]  /*39a0*/  LDL.LU R226, [R1+0x70] ;  /* 0x0000700001e27983 */ /* 0x000f280000300800 */
[----:B------:R-:W4:Y:S01]  /*39b0*/  LDL.LU R227, [R1+0x74] ;  /* 0x0000740001e37983 */ /* 0x000f220000300800 */
[----:B------:R-:W-:-:S05]  /*39c0*/  FADD R211, R71, R211 ;  /* 0x000000d347d37221 */ /* 0x000fca0000000000 */
[----:B------:R0:W-:Y:S01]  /*39d0*/  STL [R1+0x34], R211 ;  /* 0x000034d301007387 */ /* 0x0001e20000100800 */
[----:B------:R-:W-:-:S03]  /*39e0*/  FADD R212, R72, R212 ;  /* 0x000000d448d47221 */ /* 0x000fc60000000000 */
[----:B0-----:R1:W5:Y:S01]  /*39f0*/  LDL.LU R211, [R1+0xc8] ;  /* 0x0000c80001d37983 */ /* 0x0013620000300800 */
[----:B------:R-:W-:-:S03]  /*3a00*/  FADD R213, R73, R213 ;  /* 0x000000d549d57221 */ /* 0x000fc60000000000 */
[----:B------:R0:W-:Y:S01]  /*3a10*/  STL [R1+0x38], R212 ;  /* 0x000038d401007387 */ /* 0x0001e20000100800 */
[----:B------:R-:W-:-:S01]  /*3a20*/  FADD R214, R74, R214 ;  /* 0x000000d64ad67221 */ /* 0x000fc20000000000 */
[----:B--2---:R-:W-:Y:S02]  /*3a30*/  FADD R215, R75, R215 ;  /* 0x000000d74bd77221 */ /* 0x004fe40000000000 */
[----:B0-----:R1:W5:Y:S01]  /*3a40*/  LDL.LU R212, [R1+0xc4] ;  /* 0x0000c40001d47983 */ /* 0x0013620000300800 */
[----:B---3--:R-:W-:-:S03]  /*3a50*/  FADD R216, R76, R216 ;  /* 0x000000d84cd87221 */ /* 0x008fc60000000000 */
[----:B------:R0:W-:Y:S01]  /*3a60*/  STL [R1+0x3c], R213 ;  /* 0x00003cd501007387 */ /* 0x0001e20000100800 */
[----:B----4-:R-:W-:-:S03]  /*3a70*/  FADD R217, R77, R217 ;  /* 0x000000d94dd97221 */ /* 0x010fc60000000000 */
[----:B0-----:R1:W5:Y:S01]  /*3a80*/  LDL.LU R213, [R1+0xc0] ;  /* 0x0000c00001d57983 */ /* 0x0013620000300800 */
[----:B------:R-:W-:-:S03]  /*3a90*/  FADD R218, R78, R218 ;  /* 0x000000da4eda7221 */ /* 0x000fc60000000000 */
[----:B------:R0:W-:Y:S01]  /*3aa0*/  STL [R1+0x40], R214 ;  /* 0x000040d601007387 */ /* 0x0001e20000100800 */
[----:B------:R-:W-:-:S01]  /*3ab0*/  FADD R219, R79, R219 ;  /* 0x000000db4fdb7221 */ /* 0x000fc20000000000 */
[----:B------:R-:W-:Y:S02]  /*3ac0*/  FADD R220, R80, R220 ;  /* 0x000000dc50dc7221 */ /* 0x000fe40000000000 */
[----:B0-----:R1:W5:Y:S04]  /*3ad0*/  LDL.LU R214, [R1+0xbc] ;  /* 0x0000bc0001d67983 */ /* 0x0013680000300800 */
[----:B------:R0:W-:Y:S01]  /*3ae0*/  STL [R1+0x44], R215 ;  /* 0x000044d701007387 */ /* 0x0001e20000100800 */
[----:B------:R-:W-:-:S01]  /*3af0*/  FADD R221, R81, R221 ;  /* 0x000000dd51dd7221 */ /* 0x000fc20000000000 */
[----:B------:R-:W-:-:S02]  /*3b00*/  FADD R222, R82, R222 ;  /* 0x000000de52de7221 */ /* 0x000fc40000000000 */
[----:B0-----:R1:W5:Y:S04]  /*3b10*/  LDL.LU R215, [R1+0xb8] ;  /* 0x0000b80001d77983 */ /* 0x0013680000300800 */
[----:B------:R0:W-:Y:S01]  /*3b20*/  STL [R1+0x48], R216 ;  /* 0x000048d801007387 */ /* 0x0001e20000100800 */
[----:B------:R-:W-:-:S03]  /*3b30*/  FADD R223, R83, R223 ;  /* 0x000000df53df7221 */ /* 0x000fc60000000000 */
        /* <DEDUP_REMOVED lines=13> */
[----:B------:R0:W-:Y:S04]  /*3c10*/  STL [R1+0x5c], R221 ;  /* 0x00005cdd01007387 */ /* 0x0001e80000100800 */
        /* <DEDUP_REMOVED lines=12> */
[----:B0-----:R1:W5:Y:S01]  /*3ce0*/  LDL.LU R227, [R1+0x88] ;  /* 0x0000880001e37983 */ /* 0x0013620000300800 */
[----:B------:R-:W-:-:S05]  /*3cf0*/  UMOV UR6, URZ ;  /* 0x0000003f00067c82 */ /* 0x000fca0008000000 */
.L_x_24:
[----:B------:R-:W-:Y:S05]  /*3d00*/  @!P1 BRA `(.L_x_25) ;  /* 0x0000000000049947 */ /* 0x000fea0003800000 */
[----:B------:R-:W-:Y:S01]  /*3d10*/  BPT.TRAP 0x1 ;  /* 0x000000040000795c */ /* 0x000fe20000300000 */
.L_x_25:
[----:B------:R-:W-:Y:S02]  /*3d20*/  UISETP.GT.U32.AND UP0, UPT, UR13, 0x1, UPT ;  /* 0x000000010d00788c */ /* 0x000fe4000bf04070 */
[----:B------:R-:W-:-:S04]  /*3d30*/  ULEA UR8, UR19, UR14, 0x3 ;  /* 0x0000000e13087291 */ /* 0x000fc8000f8e183f */
[----:B------:R-:W-:Y:S01]  /*3d40*/  UIADD3 UR8, UR8, 0x20, URZ ;  /* 0x0000002008087890 */ /* 0x000fe2000fffe03f */
[----:B------:R-:W-:-:S03]  /*3d50*/  PLOP3.LUT P0, PT, PT, PT, UP0, 0x80, 0x0 ;  /* 0x000000000000781c */ /* 0x000fc60003f0f008 */
[----:B------:R-:W-:-:S09]  /*3d60*/  UPRMT UR8, URZ, 0x654, UR8 ;  /* 0x000006543f087896 */ /* 0x000fd20008000008 */
[----:B------:R-:W-:Y:S01]  /*3d70*/  SYNCS.ARRIVE.TRANS64.RED.A1T0 RZ, [UR8], RZ ;  /* 0x000000ffffff79a7 */ /* 0x000fe20008100408 */
[----:B------:R-:W-:Y:S05]  /*3d80*/  @P0 BRA `(.L_x_26) ;  /* 0x0000000000040947 */ /* 0x000fea0003800000 */
[----:B------:R-:W-:Y:S01]  /*3d90*/  BPT.TRAP 0x1 ;  /* 0x000000040000795c */ /* 0x000fe20000300000 */
.L_x_26:
[----:B------:R-:W-:Y:S01]  /*3da0*/  UIADD3 UR18, UR18, 0x1, URZ ;  /* 0x0000000112127890 */ /* 0x000fe2000fffe03f */
[C---:B------:R-:W-:Y:S01]  /*3db0*/  ISETP.GT.AND P0, PT, R228.reuse, 0x1, PT ;  /* 0x00000001e400780c */ /* 0x040fe20003f04270 */
[----:B------:R-:W-:Y:S01]  /*3dc0*/  UIADD3 UR19, UR19, 0x1, URZ ;  /* 0x0000000113137890 */ /* 0x000fe2000fffe03f */
[----:B------:R-:W-:Y:S01]  /*3dd0*/  VIADD R228, R228, 0xffffffff ;  /* 0xffffffffe4e47836 */ /* 0x000fe20000000000 */
[----:B------:R-:W-:Y:S02]  /*3de0*/  UISETP.NE.AND UP0, UPT, UR18, 0x4, UPT ;  /* 0x000000041200788c */ /* 0x000fe4000bf05270 */
[----:B------:R-:W-:Y:S02]  /*3df0*/  UISETP.NE.AND UP1, UPT, UR19, 0x4, UPT ;  /* 0x000000041300788c */ /* 0x000fe4000bf25270 */
[----:B------:R-:W-:Y:S02]  /*3e00*/  USEL UR8, URZ, 0x1, UP0 ;  /* 0x000000013f087887 */ /* 0x000fe40008000000 */
[----:B------:R-:W-:-:S02]  /*3e10*/  USEL UR18, UR18, URZ, UP0 ;  /* 0x0000003f12127287 */ /* 0x000fc40008000000 */
[----:B------:R-:W-:Y:S02]  /*3e20*/  USEL UR19, UR19, URZ, UP1 ;  /* 0x0000003f13137287 */ /* 0x000fe40008800000 */
[----:B-----5:R-:W-:Y:S01]  /*3e30*/  LOP3.LUT R227, R227, UR8, RZ, 0x3c, !PT ;  /* 0x00000008e3e37c12 */ /* 0x020fe2000f8e3cff */
[----:B------:R-:W-:Y:S01]  /*3e40*/  UMOV UR8, 0x1 ;  /* 0x0000000100087882 */ /* 0x000fe20000000000 */
[----:B------:R-:W-:Y:S08]  /*3e50*/  @P0 BRA `(.L_x_27) ;  /* 0xffffffec00900947 */ /* 0x000ff0000383ffff */
.L_x_19:
[----:B------:R-:W-:-:S04]  /*3e60*/  UISETP.NE.AND UP0, UPT, UR6, URZ, UPT ;  /* 0x0000003f0600728c */ /* 0x000fc8000bf05270 */
[----:B------:R-:W-:-:S06]  /*3e70*/  USEL UR6, URZ, 0x1, !UP0 ;  /* 0x000000013f067887 */ /* 0x000fcc000c000000 */
[----:B------:R-:W-:-:S13]  /*3e80*/  ISETP.NE.AND P0, PT, RZ, UR6, PT ;  /* 0x00000006ff007c0c */ /* 0x000fda000bf05270 */
[----:B------:R-:W-:Y:S05]  /*3e90*/  @!P0 BRA `(.L_x_28) ;  /* 0x0000000c00dc8947 */ /* 0x000fea0003800000 */
[----:B------:R-:W4:Y:S04]  /*3ea0*/  LDL.LU R227, [R1+0x74] ;  /* 0x0000740001e37983 */ /* 0x000f280000300800 */
[----:B----4-:R4:W-:Y:S04]  /*3eb0*/  STL [R1+0x88], R227 ;  /* 0x000088e301007387 */ /* 0x0109e80000100800 */
[----:B----4-:R-:W4:Y:S04]  /*3ec0*/  LDL.LU R227, [R1+0x70] ;  /* 0x0000700001e37983 */ /* 0x010f280000300800 */
        /* <DEDUP_REMOVED lines=55> */
[----:B----4-:R-:W4:Y:S01]  /*4240*/  LDL.LU R227, [R1] ;  /* 0x0000000001e37983 */ /* 0x010f220000300800 */
[----:B------:R-:W-:-:S02]  /*4250*/  WARPGROUP.DEPBAR.LE gsb0, 0x0 ;  /* 0x00008000000079c5 */ /* 0x000fc40000010000 */
[----:B------:R-:W-:Y:S01]  /*4260*/  FADD R226, R88, R226 ;  /* 0x000000e258e27221 */ /* 0x000fe20000000000 */
        /* <DEDUP_REMOVED lines=97> */
[----:B----4-:R-:W-:-:S05]  /*4880*/  FADD R227, R58, R227 ;  /* 0x000000e33ae37221 */ /* 0x010fca0000000000 */
[----:B------:R4:W-:Y:S04]  /*4890*/  STL [R1], R227 ;  /* 0x000000e301007387 */ /* 0x0009e80000100800 */
[----:B----4-:R-:W4:Y:S02]  /*48a0*/  LDL.LU R227, [R1+0xf8] ;  /* 0x0000f80001e37983 */ /* 0x010f240000300800 */
[----:B----4-:R-:W-:-:S05]  /*48b0*/  FADD R227, R59, R227 ;  /* 0x000000e33be37221 */ /* 0x010fca0000000000 */
[----:B------:R4:W-:Y:S04]  /*48c0*/  STL [R1+0x4], R227 ;  /* 0x000004e301007387 */ /* 0x0009e80000100800 */
        /* <DEDUP_REMOVED lines=83> */
[----:B------:R4:W-:Y:S02]  /*4e00*/  STL [R1+0x74], R227 ;  /* 0x000074e301007387 */ /* 0x0009e40000100800 */
.L_x_28:
[----:B------:R-:W-:Y:S02]  /*4e10*/  WARPGROUP.DEPBAR.LE gsb0, 0x0 ;  /* 0x00008000000079c5 */ /* 0x000fe40000010000 */
[----:B------:R-:W5:Y:S02]  /*4e20*/  LDC R24, c[0x0][0x28c] ;  /* 0x0000a300ff187b82 */ /* 0x000f640000000800 */
[----:B-----5:R-:W-:-:S13]  /*4e30*/  ISETP.GE.AND P0, PT, R24, 0x1, PT ;  /* 0x000000011800780c */ /* 0x020fda0003f06270 */
[----:B------:R-:W-:Y:S05]  /*4e40*/  @!P0 BRA `(.L_x_29) ;  /* 0x0000000000408947 */ /* 0x000fea0003800000 */
[----:B------:R-:W-:-:S06]  /*4e50*/  UISETP.NE.AND UP0, UPT, UR23, 0x3, UPT ;  /* 0x000000031700788c */ /* 0x000fcc000bf05270 */
[----:B------:R-:W-:-:S13]  /*4e60*/  PLOP3.LUT P0, PT, PT, PT, UP0, 0x80, 0x0 ;  /* 0x000000000000781c */ /* 0x000fda0003f0f008 */
[----:B------:R-:W-:Y:S05]  /*4e70*/  @!P0 BRA `(.L_x_30) ;  /* 0x0000000000048947 */ /* 0x000fea0003800000 */
[----:B------:R-:W-:Y:S01]  /*4e80*/  BPT.TRAP 0x1 ;  /* 0x000000040000795c */ /* 0x000fe20000300000 */
.L_x_30:
[----:B------:R-:W-:-:S04]  /*4e90*/  UISETP.LT.AND UP0, UPT, UR12, 0x1, UPT ;  /* 0x000000010c00788c */ /* 0x000fc8000bf01270 */
[----:B------:R-:W-:Y:S02]  /*4ea0*/  USEL UR6, UR12, 0x1, UP0 ;  /* 0x000000010c067887 */ /* 0x000fe40008000000 */
[----:B------:R-:W-:Y:S02]  /*4eb0*/  UISETP.GT.U32.AND UP0, UPT, UR13, 0x1, UPT ;  /* 0x000000010d00788c */ /* 0x000fe4000bf04070 */
[----:B------:R-:W-:-:S04]  /*4ec0*/  UIADD3 UR6, UR5, UR12, -UR6 ;  /* 0x0000000c05067290 */ /* 0x000fc8000fffe806 */
[----:B------:R-:W-:Y:S01]  /*4ed0*/  USHF.L.U32 UR6, UR6, 0x3, URZ ;  /* 0x0000000306067899 */ /* 0x000fe2000800063f */
[----:B------:R-:W-:-:S03]  /*4ee0*/  PLOP3.LUT P0, PT, PT, PT, UP0, 0x80, 0x0 ;  /* 0x000000000000781c */ /* 0x000fc60003f0f008 */
[----:B------:R-:W-:-:S04]  /*4ef0*/  ULOP3.LUT UR6, UR6, 0x18, URZ, 0xc0, !UPT ;  /* 0x0000001806067892 */ /* 0x000fc8000f8ec03f */
[----:B------:R-:W-:-:S04]  /*4f00*/  UIADD3 UR6, UR14, 0x20, UR6 ;  /* 0x000000200e067890 */ /* 0x000fc8000fffe006 */
[----:B------:R-:W-:-:S09]  /*4f10*/  UPRMT UR6, URZ, 0x654, UR6 ;  /* 0x000006543f067896 */ /* 0x000fd20008000006 */
[----:B------:R-:W-:Y:S01]  /*4f20*/  SYNCS.ARRIVE.TRANS64.RED.A1T0 RZ, [UR6], RZ ;  /* 0x000000ffffff79a7 */ /* 0x000fe20008100406 */
[----:B------:R-:W-:Y:S05]  /*4f30*/  @P0 BRA `(.L_x_29) ;  /* 0x0000000000040947 */ /* 0x000fea0003800000 */
[----:B------:R-:W-:Y:S01]  /*4f40*/  BPT.TRAP 0x1 ;  /* 0x000000040000795c */ /* 0x000fe20000300000 */
.L_x_29:
[----:B------:R0:W-:Y:S01]  /*4f50*/  STL [R1+0x8c], R2 ;  /* 0x00008c0201007387 */ /* 0x0001e20000100800 */
[----:B------:R-:W1:Y:S01]  /*4f60*/  LDC R28, c[0x0][0x288] ;  /* 0x0000a200ff1c7b82 */ /* 0x000e620000000800 */
[----:B------:R-:W-:Y:S02]  /*4f70*/  ULDC UR6, c[0x0][0x284] ;  /* 0x0000a10000067ab9 */ /* 0x000fe40000000800 */
[----:B0-----:R-:W2:Y:S04]  /*4f80*/  LDL.LU R2, [R1+0x80] ;  /* 0x0000800001027983 */ /* 0x001ea80000300800 */
[----:B------:R0:W-:Y:S04]  /*4f90*/  STL [R1+0x88], R0 ;  /* 0x0000880001007387 */ /* 0x0001e80000100800 */
[----:B0-----:R-:W3:Y:S01]  /*4fa0*/  LDL.LU R0, [R1+0x84] ;  /* 0x0000840001007983 */ /* 0x001ee20000300800 */
[----:B----4-:R-:W0:Y:S02]  /*4fb0*/  S2R R227, SR_TID.X ;  /* 0x0000000000e37919 */ /* 0x010e240000002100 */
[----:B0-----:R-:W-:-:S02]  /*4fc0*/  SHF.R.U32.HI R24, RZ, 0x2, R227 ;  /* 0x00000002ff187819 */ /* 0x001fc400000116e3 */
[----:B------:R-:W-:Y:S02]  /*4fd0*/  LOP3.LUT R26, R227, 0x60, RZ, 0xc0, !PT ;  /* 0x00000060e31a7812 */ /* 0x000fe400078ec0ff */
[----:B------:R-:W-:Y:S02]  /*4fe0*/  SHF.R.U32.HI R27, RZ, 0x7, R227 ;  /* 0x00000007ff1b7819 */ /* 0x000fe400000116e3 */
[----:B------:R-:W-:Y:S02]  /*4ff0*/  LOP3.LUT R25, R24, 0x7, RZ, 0xc0, !PT ;  /* 0x0000000718197812 */ /* 0x000fe400078ec0ff */
[----:B------:R-:W-:Y:S02]  /*5000*/  SHF.R.U32.HI R26, RZ, 0x1, R26 ;  /* 0x00000001ff1a7819 */ /* 0x000fe4000001161a */
[----:B------:R-:W-:Y:S02]  /*5010*/  LOP3.LUT R24, R27, 0x1, RZ, 0xc0, !PT ;  /* 0x000000011b187812 */ /* 0x000fe400078ec0ff */
[----:B------:R-:W-:-:S02]  /*5020*/  IADD3 R31, RZ, -R26, -R25 ;  /* 0x8000001aff1f7210 */ /* 0x000fc40007ffe819 */
[----:B------:R-:W-:Y:S01]  /*5030*/  LOP3.LUT R27, R227, 0x3, RZ, 0xc0, !PT ;  /* 0x00000003e31b7812 */ /* 0x000fe200078ec0ff */
[C---:B------:R-:W-:Y:S02]  /*5040*/  IMAD.SHL.U32 R30, R24.reuse, 0x40, RZ ;  /* 0x00000040181e7824 */ /* 0x040fe400078e00ff */
[----:B------:R-:W-:Y:S02]  /*5050*/  IMAD R31, R24, -0x40, R31 ;  /* 0xffffffc0181f7824 */ /* 0x000fe400078e021f */
[----:B--2---:R-:W-:Y:S02]  /*5060*/  IMAD.SHL.U32 R29, R2, 0x80, RZ ;  /* 0x00000080021d7824 */ /* 0x004fe400078e00ff */
[----:B------:R0:W5:Y:S01]  /*5070*/  LDL.LU R2, [R1+0x8c] ;  /* 0x00008c0001027983 */ /* 0x0001620000300800 */
[----:B---3--:R-:W-:Y:S02]  /*5080*/  IMAD.WIDE R38, R0, 0x100, RZ ;  /* 0x0000010000267825 */ /* 0x008fe400078e02ff */
[----:B-1----:R-:W-:-:S02]  /*5090*/  ISETP.GE.AND P0, PT, R29, R28, PT ;  /* 0x0000001c1d00720c */ /* 0x002fc40003f06270 */
[----:B------:R-:W-:Y:S01]  /*50a0*/  LOP3.LUT R43, R30, 0x40, R25, 0xe2, !PT ;  /* 0x000000401e2b7812 */ /* 0x000fe200078ee219 */
[----:B------:R-:W-:Y:S02]  /*50b0*/  IMAD.SHL.U32 R24, R0, 0x100, RZ ;  /* 0x0000010000187824 */ /* 0x000fe400078e00ff */
[----:B------:R0:W5:Y:S01]  /*50c0*/  LDL.LU R0, [R1+0x88] ;  /* 0x0000880001007983 */ /* 0x0001620000300800 */
[----:B------:R-:W-:Y:S02]  /*50d0*/  IMAD.SHL.U32 R32, R227, 0x2, RZ ;  /* 0x00000002e3207824 */ /* 0x000fe400078e00ff */
[C---:B------:R-:W-:Y:S01]  /*50e0*/  ISETP.GE.OR P0, PT, R24.reuse, UR6, P0 ;  /* 0x0000000618007c0c */ /* 0x040fe20008706670 */
[----:B------:R-:W-:Y:S01]  /*50f0*/  IMAD R42, R27, -0x2, R28 ;  /* 0xfffffffe1b2a7824 */ /* 0x000fe200078e021c */
[----:B------:R-:W-:Y:S01]  /*5100*/  IADD3 R41, -R24, UR6, R31 ;  /* 0x0000000618297c10 */ /* 0x000fe2000fffe11f */
[----:B------:R-:W-:Y:S01]  /*5110*/  IMAD.MOV.U32 R40, RZ, RZ, -0x1 ;  /* 0xffffffffff287424 */ /* 0x000fe200078e00ff */
[----:B------:R-:W-:Y:S01]  /*5120*/  LOP3.LUT R43, R38, R43, R26, 0xfe, !PT ;  /* 0x0000002b262b7212 */ /* 0x000fe200078efe1a */
[----:B------:R-:W-:Y:S01]  /*5130*/  IMAD.IADD R42, R42, 0x1, -R29 ;  /* 0x000000012a2a7824 */ /* 0x000fe200078e0a1d */
[----:B------:R-:W-:-:S07]  /*5140*/  LOP3.LUT R32, R29, 0x6, R32, 0xf8, !PT ;  /* 0x000000061d207812 */ /* 0x000fce00078ef820 */
[----:B0-----:R-:W-:Y:S05]  /*5150*/  @P0 BRA `(.L_x_31) ;  /* 0x00000090001c0947 */ /* 0x001fea0003800000 */
[----:B------:R-:W0:Y:S01]  /*5160*/  LDC.64 R28, c[0x0][0x5c8] ;  /* 0x00017200ff1c7b82 */ /* 0x000e220000000a00 */
[----:B------:R-:W-:Y:S01]  /*5170*/  USHF.R.S32.HI UR7, URZ, 0x1f, UR22 ;  /* 0x0000001f3f077899 */ /* 0x000fe20008011416 */
[--C-:B------:R-:W-:Y:S01]  /*5180*/  SHF.R.S32.HI R33, RZ, 0x1f, R32.reuse ;  /* 0x0000001fff217819 */ /* 0x100fe20000011420 */
[----:B------:R-:W-:Y:S01]  /*5190*/  ULDC.64 UR8, c[0x0][0x5d0] ;  /* 0x0001740000087ab9 */ /* 0x000fe20000000a00 */
[----:B------:R-:W-:Y:S01]  /*51a0*/  BSSY B0, `(.L_x_31) ;  /* 0x0000902000007945 */ /* 0x000fe20003800000 */
[----:B------:R-:W-:Y:S02]  /*51b0*/  UIMAD UR6, UR7, UR8, URZ ;  /* 0x00000008070672a4 */ /* 0x000fe4000f8e023f */
[----:B------:R-:W-:Y:S02]  /*51c0*/  IMAD.U32 R27, RZ, RZ, UR8 ;  /* 0x00000008ff1b7e24 */ /* 0x000fe4000f8e00ff */
[----:B------:R-:W-:Y:S02]  /*51d0*/  UIMAD UR6, UR22, UR9, UR6 ;  /* 0x00000009160672a4 */ /* 0x000fe4000f8e0206 */
[----:B------:R-:W-:Y:S01]  /*51e0*/  IMAD.WIDE.U32 R26, R27, UR22, R32 ;  /* 0x000000161b1a7c25 */ /* 0x000fe2000f8e0020 */
[----:B------:R-:W-:-:S03]  /*51f0*/  ULDC.64 UR8, c[0x0][0x5c0] ;  /* 0x0001700000087ab9 */ /* 0x000fc60000000a00 */
[----:B------:R-:W-:Y:S02]  /*5200*/  VIADD R27, R27, UR6 ;  /* 0x000000061b1b7c36 */ /* 0x000fe40008000000 */
[-C--:B0-----:R-:W-:Y:S01]  /*5210*/  IMAD R24, R39, R28.reuse, RZ ;  /* 0x0000001c27187224 */ /* 0x081fe200078e02ff */
[----:B------:R-:W-:Y:S01]  /*5220*/  SHF.L.U64.HI R34, R28, 0x3, R29 ;  /* 0x000000031c227819 */ /* 0x000fe2000001021d */
[----:B------:R-:W-:-:S04]  /*5230*/  IMAD.WIDE.U32 R26, R43, R28, R26 ;  /* 0x0000001c2b1a7225 */ /* 0x000fc800078e001a */
[----:B------:R-:W-:Y:S01]  /*5240*/  IMAD R25, R43, R29, R24 ;  /* 0x0000001d2b197224 */ /* 0x000fe200078e0218 */
[----:B------:R-:W-:Y:S01]  /*5250*/  IADD3 R24, P2, R26, UR8, RZ ;  /* 0x000000081a187c10 */ /* 0x000fe2000ff5e0ff */
[C---:B------:R-:W-:Y:S01]  /*5260*/  IMAD.SHL.U32 R35, R28.reuse, 0x8, RZ ;  /* 0x000000081c237824 */ /* 0x040fe200078e00ff */
[----:B------:R-:W-:Y:S01]  /*5270*/  LEA R30, P3, R28, R26, 0x7 ;  /* 0x0000001a1c1e7211 */ /* 0x000fe200078638ff */
[----:B------:R-:W-:-:S03]  /*5280*/  IMAD.IADD R27, R27, 0x1, R25 ;  /* 0x000000011b1b7824 */ /* 0x000fc600078e0219 */
[----:B------:R-:W-:Y:S02]  /*5290*/  IADD3 R26, P1, P0, R26, UR8, R35 ;  /* 0x000000081a1a7c10 */ /* 0x000fe4000f83e023 */
[----:B------:R-:W-:Y:S02]  /*52a0*/  IADD3.X R25, R27, UR9, RZ, P2, !PT ;  /* 0x000000091b197c10 */ /* 0x000fe400097fe4ff */
[----:B------:R-:W-:Y:S02]  /*52b0*/  FSETP.NEU.AND P2, PT, RZ, UR21, PT ;  /* 0x00000015ff007c0b */ /* 0x000fe4000bf4d000 */
[----:B------:R-:W-:Y:S02]  /*52c0*/  LEA.HI.X R31, R28, R27, R29, 0x7, P3 ;  /* 0x0000001b1c1f7211 */ /* 0x000fe400018f3c1d */
[C---:B------:R-:W-:Y:S02]  /*52d0*/  IADD3 R28, P3, R30.reuse, UR8, RZ ;  /* 0x000000081e1c7c10 */ /* 0x040fe4000ff7e0ff */
[----:B------:R-:W-:-:S02]  /*52e0*/  IADD3 R30, P5, P6, R30, UR8, R35 ;  /* 0x000000081e1e7c10 */ /* 0x000fc4000febe023 */
[----:B------:R-:W-:Y:S02]  /*52f0*/  IADD3.X R29, R31, UR9, RZ, P3, !PT ;  /* 0x000000091f1d7c10 */ /* 0x000fe40009ffe4ff */
[--C-:B------:R-:W-:Y:S02]  /*5300*/  IADD3.X R27, R27, UR9, R34.reuse, P1, P0 ;  /* 0x000000091b1b7c10 */ /* 0x100fe40008fe0422 */
[----:B------:R-:W-:Y:S01]  /*5310*/  IADD3.X R31, R31, UR9, R34, P5, P6 ;  /* 0x000000091f1f7c10 */ /* 0x000fe2000afec422 */
[----:B------:R-:W-:Y:S06]  /*5320*/  @!P2 BRA `(.L_x_32) ;  /* 0x0000006c001ca947 */ /* 0x000fec0003800000 */
[----:B------:R-:W-:Y:S01]  /*5330*/  ULDC.64 UR8, c[0x0][0x5b8] ;  /* 0x00016e0000087ab9 */ /* 0x000fe20000000a00 */
[----:B------:R-:W-:Y:S01]  /*5340*/  ISETP.GE.AND P0, PT, R41, 0x1, PT ;  /* 0x000000012900780c */ /* 0x000fe20003f06270 */
[----:B------:R-:W-:Y:S02]  /*5350*/  UIMAD UR6, UR7, UR8, URZ ;  /* 0x00000008070672a4 */ /* 0x000fe4000f8e023f */
[----:B------:R-:W-:Y:S01]  /*5360*/  IMAD.U32 R35, RZ, RZ, UR8 ;  /* 0x00000008ff237e24 */ /* 0x000fe2000f8e00ff */
[----:B------:R-:W-:Y:S01]  /*5370*/  BSSY B1, `(.L_x_33) ;  /* 0x0000010000017945 */ /* 0x000fe20003800000 */
[----:B------:R-:W-:Y:S01]  /*5380*/  ISETP.LT.OR P3, PT, R42, 0x1, !P0 ;  /* 0x000000012a00780c */ /* 0x000fe20004761670 */
[----:B------:R-:W-:Y:S02]  /*5390*/  UIMAD UR6, UR22, UR9, UR6 ;  /* 0x00000009160672a4 */ /* 0x000fe4000f8e0206 */
[----:B------:R-:W-:Y:S01]  /*53a0*/  IMAD.WIDE.U32 R32, R35, UR22, R32 ;  /* 0x0000001623207c25 */ /* 0x000fe2000f8e0020 */
[----:B------:R-:W-:-:S03]  /*53b0*/  ULDC.64 UR8, c[0x0][0x5a8] ;  /* 0x00016a0000087ab9 */ /* 0x000fc60000000a00 */
[----:B------:R-:W-:Y:S02]  /*53c0*/  IMAD.MOV.U32 R36, RZ, RZ, R32 ;  /* 0x000000ffff247224 */ /* 0x000fe400078e0020 */
[----:B------:R-:W-:Y:S01]  /*53d0*/  VIADD R37, R33, UR6 ;  /* 0x0000000621257c36 */ /* 0x000fe20008000000 */
[----:B------:R-:W-:Y:S02]  /*53e0*/  ULDC.64 UR6, c[0x0][0x5b0] ;  /* 0x00016c0000067ab9 */ /* 0x000fe40000000a00 */
[----:B------:R-:W-:Y:S02]  /*53f0*/  IMAD R34, R39, UR6, RZ ;  /* 0x0000000627227c24 */ /* 0x000fe4000f8e02ff */
[----:B------:R-:W-:-:S04]  /*5400*/  IMAD.WIDE.U32 R32, R43, UR6, R36 ;  /* 0x000000062b207c25 */ /* 0x000fc8000f8e0024 */
[--C-:B------:R-:W-:Y:S01]  /*5410*/  IMAD R35, R43, UR7, R34.reuse ;  /* 0x000000072b237c24 */ /* 0x100fe2000f8e0222 */
[----:B------:R-:W-:Y:S02]  /*5420*/  IADD3 R32, P1, R32, UR8, RZ ;  /* 0x0000000820207c10 */ /* 0x000fe4000ff3e0ff */
[----:B------:R-:W-:Y:S02]  /*5430*/  PRMT R34, RZ, 0x7610, R34 ;  /* 0x00007610ff227816 */ /* 0x000fe40000000022 */
[----:B------:R-:W-:Y:S01]  /*5440*/  IADD3.X R33, R33, UR9, R35, P1, !PT ;  /* 0x0000000921217c10 */ /* 0x000fe20008ffe423 */
[----:B------:R-:W-:Y:S08]  /*5450*/  @P3 BRA `(.L_x_34) ;  /* 0x0000000000043947 */ /* 0x000ff00003800000 */
[----:B------:R0:W5:Y:S02]  /*5460*/  LDG.E.U8 R34, desc[UR16][R32.64] ;  /* 0x0000001020227981 */ /* 0x000164000c1e1100 */
.L_x_34:
[----:B------:R-:W-:Y:S05]  /*5470*/  BSYNC B1 ;  /* 0x0000000000017941 */ /* 0x000fea0003800000 */
.L_x_33:
[----:B-----5:R-:W-:Y:S01]  /*5480*/  LOP3.LUT R34, R34, 0xff, RZ, 0xc0, !PT ;  /* 0x000000ff22227812 */ /* 0x020fe200078ec0ff */
[----:B------:R-:W-:Y:S01]  /*5490*/  BSSY B1, `(.L_x_35) ;  /* 0x000000b000017945 */ /* 0x000fe20003800000 */
[----:B------:R-:W-:Y:S02]  /*54a0*/  ISETP.LT.OR P2, PT, R42, 0x2, !P0 ;  /* 0x000000022a00780c */ /* 0x000fe40004741670 */
[----:B------:R-:W-:-:S05]  /*54b0*/  F2FP.F16.E5M2.UNPACK_B R34, R34 ;  /* 0x00000022ff22723e */ /* 0x000fca00020004ff */
[----:B------:R-:W-:-:S05]  /*54c0*/  HADD2.F32 R34, -RZ, R34.H0_H0 ;  /* 0x20000022ff227230 */ /* 0x000fca0000004100 */
[----:B------:R-:W-:Y:S01]  /*54d0*/  FMUL R35, R34, UR21 ;  /* 0x0000001522237c20 */ /* 0x000fe20008400000 */
[----:B------:R-:W-:-:S03]  /*54e0*/  PRMT R34, RZ, 0x7610, R34 ;  /* 0x00007610ff227816 */ /* 0x000fc60000000022 */
[----:B------:R-:W-:-:S05]  /*54f0*/  FFMA R35, R226, UR20, R35 ;  /* 0x00000014e2237c23 */ /* 0x000fca0008000023 */
[----:B------:R-:W-:-:S05]  /*5500*/  F2FP.SATFINITE.E5M2.F32.PACK_AB_MERGE_C R35, RZ, R35, RZ ;  /* 0x00000023ff23723e */ /* 0x000fca00048060ff */
[----:B------:R1:W-:Y:S01]  /*5510*/  @!P3 STG.E.U8 desc[UR16][R24.64], R35 ;  /* 0x000000231800b986 */ /* 0x0003e2000c101110 */
[----:B------:R-:W-:Y:S05]  /*5520*/  @P2 BRA `(.L_x_36) ;  /* 0x0000000000042947 */ /* 0x000fea0003800000 */
[----:B------:R2:W5:Y:S02]  /*5530*/  LDG.E.U8 R34, desc[UR16][R32.64+0x1] ;  /* 0x0000011020227981 */ /* 0x000564000c1e1100 */
.L_x_36:
[----:B------:R-:W-:Y:S05]  /*5540*/  BSYNC B1 ;  /* 0x0000000000017941 */ /* 0x000fea0003800000 */
.L_x_35:
[----:B-----5:R-:W-:Y:S01]  /*5550*/  LOP3.LUT R34, R34, 0xff, RZ, 0xc0, !PT ;  /* 0x000000ff22227812 */ /* 0x020fe200078ec0ff */
[----:B------:R-:W-:Y:S01]  /*5560*/  BSSY B1, `(.L_x_37) ;  /* 0x0000013000017945 */ /* 0x000fe20003800000 */
[----:B------:R-:W-:Y:S02]  /*5570*/  IADD3 R45, P1, R43, 0x8, RZ ;  /* 0x000000082b2d7810 */ /* 0x000fe40007f3e0ff */
[----:B------:R-:W-:-:S03]  /*5580*/  F2FP.F16.E5M2.UNPACK_B R34, R34 ;  /* 0x00000022ff22723e */ /* 0x000fc600020004ff */
[----:B-1----:R-:W-:Y:S01]  /*5590*/  IMAD.X R35, RZ, RZ, R39, P1 ;  /* 0x000000ffff237224 */ /* 0x002fe200008e0627 */
[----:B------:R-:W-:Y:S01]  /*55a0*/  ISETP.GE.AND P1, PT, R41, 0x9, PT ;  /* 0x000000092900780c */ /* 0x000fe20003f26270 */
[----:B------:R-:W-:Y:S02]  /*55b0*/  HADD2.F32 R34, -RZ, R34.H0_H0 ;  /* 0x20000022ff227230 */ /* 0x000fe40000004100 */
[----:B------:R-:W-:Y:S01]  /*55c0*/  IMAD R46, R35, UR6, RZ ;  /* 0x00000006232e7c24 */ /* 0x000fe2000f8e02ff */
[----:B------:R-:W-:Y:S02]  /*55d0*/  ISETP.LT.OR P5, PT, R42, 0x1, !P1 ;  /* 0x000000012a00780c */ /* 0x000fe40004fa1670 */
[----:B------:R-:W-:Y:S01]  /*55e0*/  FMUL R44, R34, UR21 ;  /* 0x00000015222c7c20 */ /* 0x000fe20008400000 */
[----:B------:R-:W-:-:S04]  /*55f0*/  IMAD.WIDE.U32 R34, R45, UR6, R36 ;  /* 0x000000062d227c25 */ /* 0x000fc8000f8e0024 */
[----:B------:R-:W-:Y:S01]  /*5600*/  FFMA R44, R225, UR20, R44 ;  /* 0x00000014e12c7c23 */ /* 0x000fe2000800002c */
[----:B------:R-:W-:Y:S01]  /*5610*/  IMAD R45, R45, UR7, R46 ;  /* 0x000000072d2d7c24 */ /* 0x000fe2000f8e022e */
[----:B------:R-:W-:-:S03]  /*5620*/  IADD3 R34, P3, R34, UR8, RZ ;  /* 0x0000000822227c10 */ /* 0x000fc6000ff7e0ff */
[----:B------:R-:W-:Y:S02]  /*5630*/  F2FP.SATFINITE.E5M2.F32.PACK_AB_MERGE_C R47, RZ, R44, RZ ;  /* 0x0000002cff2f723e */ /* 0x000fe400048060ff */
[----:B------:R-:W-:Y:S02]  /*5640*/  IADD3.X R35, R35, UR9, R45, P3, !PT ;  /* 0x0000000923237c10 */ /* 0x000fe40009ffe42d */
[----:B------:R-:W-:Y:S01]  /*5650*/  PRMT R44, RZ, 0x7610, R44 ;  /* 0x00007610ff2c7816 */ /* 0x000fe2000000002c */
[----:B------:R1:W-:Y:S01]  /*5660*/  @!P2 STG.E.U8 desc[UR16][R24.64+0x1], R47 ;  /* 0x0000012f1800a986 */ /* 0x0003e2000c101110 */
[----:B------:R-:W-:Y:S05]  /*5670*/  @P5 BRA `(.L_x_38) ;  /* 0x0000000000045947 */ /* 0x000fea0003800000 */
[----:B------:R3:W5:Y:S02]  /*5680*/  LDG.E.U8 R44, desc[UR16][R34.64] ;  /* 0x00000010222c7981 */ /* 0x000764000c1e1100 */
.L_x_38:
[----:B------:R-:W-:Y:S05]  /*5690*/  BSYNC B1 ;  /* 0x0000000000017941 */ /* 0x000fea0003800000 */
.L_x_37:
        /* <DEDUP_REMOVED lines=12> */
.L_x_40:
[----:B------:R-:W-:Y:S05]  /*5760*/  BSYNC B1 ;  /* 0x0000000000017941 */ /* 0x000fea0003800000 */
.L_x_39:
[----:B-----5:R-:W-:Y:S01]  /*5770*/  LOP3.LUT R44, R44, 0xff, RZ, 0xc0, !PT ;  /* 0x000000ff2c2c7812 */ /* 0x020fe200078ec0ff */
[----:B------:R-:W-:Y:S01]  /*5780*/  BSSY B1, `(.L_x_41) ;  /* 0x000000b000017945 */ /* 0x000fe20003800000 */
[----:B------:R-:W-:Y:S02]  /*5790*/  ISETP.LT.OR P3, PT, R42, 0x9, !P0 ;  /* 0x000000092a00780c */ /* 0x000fe40004761670 */
[----:B------:R-:W-:-:S05]  /*57a0*/  F2FP.F16.E5M2.UNPACK_B R44, R44 ;  /* 0x0000002cff2c723e */ /* 0x000fca00020004ff */
[----:B------:R-:W-:-:S05]  /*57b0*/  HADD2.F32 R44, -RZ, R44.H0_H0 ;  /* 0x2000002cff2c7230 */ /* 0x000fca0000004100 */
[----:B------:R-:W-:-:S04]  /*57c0*/  FMUL R44, R44, UR21 ;  /* 0x000000152c2c7c20 */ /* 0x000fc80008400000 */
[----:B------:R-:W-:-:S05]  /*57d0*/  FFMA R44, R223, UR20, R44 ;  /* 0x00000014df2c7c23 */ /* 0x000fca000800002c */
[----:B----4-:R-:W-:Y:S02]  /*57e0*/  F2FP.SATFINITE.E5M2.F32.PACK_AB_MERGE_C R45, RZ, R44, RZ ;  /* 0x0000002cff2d723e */ /* 0x010fe400048060ff */
[----:B------:R-:W-:-:S03]  /*57f0*/  PRMT R44, RZ, 0x7610, R44 ;  /* 0x00007610ff2c7816 */ /* 0x000fc6000000002c */
[----:B------:R4:W-:Y:S01]  /*5800*/  @!P2 STG.E.U8 desc[UR16][R26.64+0x1], R45 ;  /* 0x0000012d1a00a986 */ /* 0x0009e2000c101110 */
[----:B------:R-:W-:Y:S05]  /*5810*/  @P3 BRA `(.L_x_42) ;  /* 0x0000000000043947 */ /* 0x000fea0003800000 */
[----:B------:R0:W5:Y:S02]  /*5820*/  LDG.E.U8 R44, desc[UR16][R32.64+0x8] ;  /* 0x00000810202c7981 */ /* 0x000164000c1e1100 */
.L_x_42:
[----:B------:R-:W-:Y:S05]  /*5830*/  BSYNC B1 ;  /* 0x0000000000017941 */ /* 0x000fea0003800000 */
.L_x_41:
[----:B-----5:R-:W-:Y:S01]  /*5840*/  LOP3.LUT R44, R44, 0xff, RZ, 0xc0, !PT ;  /* 0x000000ff2c2c7812 */ /* 0x020fe200078ec0ff */
[----:B------:R-:W-:Y:S01]  /*5850*/  BSSY B1, `(.L_x_43) ;  /* 0x000000b000017945 */ /* 0x000fe20003800000 */
[----:B------:R-:W-:Y:S02]  /*5860*/  ISETP.LT.OR P2, PT, R42, 0xa, !P0 ;  /* 0x0000000a2a00780c */ /* 0x000fe40004741670 */
[----:B------:R-:W-:-:S05]  /*5870*/  F2FP.F16.E5M2.UNPACK_B R44, R44 ;  /* 0x0000002cff2c723e */ /* 0x000fca00020004ff */
[----:B------:R-:W-:-:S05]  /*5880*/  HADD2.F32 R44, -RZ, R44.H0_H0 ;  /* 0x2000002cff2c7230 */ /* 0x000fca0000004100 */
[----:B----4-:R-:W-:Y:S01]  /*5890*/  FMUL R45, R44, UR21 ;  /* 0x000000152c2d7c20 */ /* 0x010fe20008400000 */
[----:B------:R-:W-:-:S03]  /*58a0*/  PRMT R44, RZ, 0x7610, R44 ;  /* 0x00007610ff2c7816 */ /* 0x000fc6000000002c */
[----:B------:R-:W-:-:S05]  /*58b0*/  FFMA R45, R222, UR20, R45 ;  /* 0x00000014de2d7c23 */ /* 0x000fca000800002d */
[----:B------:R-:W-:-:S05]  /*58c0*/  F2FP.SATFINITE.E5M2.F32.PACK_AB_MERGE_C R45, RZ, R45, RZ ;  /* 0x0000002dff2d723e */ /* 0x000fca00048060ff */
[----:B------:R4:W-:Y:S01]  /*58d0*/  @!P3 STG.E.U8 desc[UR16][R24.64+0x8], R45 ;  /* 0x0000082d1800b986 */ /* 0x0009e2000c101110 */
[----:B------:R-:W-:Y:S05]  /*58e0*/  @P2 BRA `(.L_x_44) ;  /* 0x0000000000042947 */ /* 0x000fea0003800000 */
[----:B------:R0:W5:Y:S02]  /*58f0*/  LDG.E.U8 R44, desc[UR16][R32.64+0x9] ;  /* 0x00000910202c7981 */ /* 0x000164000c1e1100 */
.L_x_44:
[----:B------:R-:W-:Y:S05]  /*5900*/  BSYNC B1 ;  /* 0x0000000000017941 */ /* 0x000fea0003800000 */
.L_x_43:
        /* <DEDUP_REMOVED lines=12> */
.L_x_46:
[----:B------:R-:W-:Y:S05]  /*59d0*/  BSYNC B1 ;  /* 0x0000000000017941 */ /* 0x000fea0003800000 */
.L_x_45:
        /* <DEDUP_REMOVED lines=12> */
.L_x_48:
[----:B------:R-:W-:Y:S05]  /*5aa0*/  BSYNC B1 ;  /* 0x0000000000017941 */ /* 0x000fea0003800000 */
.L_x_47:
        /* <DEDUP_REMOVED lines=12> */
.L_x_50:
[----:B------:R-:W-:Y:S05]  /*5b70*/  BSYNC B1 ;  /* 0x0000000000017941 */ /* 0x000fea0003800000 */
.L_x_49:
        /* <DEDUP_REMOVED lines=12> */
.L_x_52:
[----:B------:R-:W-:Y:S05]  /*5c40*/  BSYNC B1 ;  /* 0x0000000000017941 */ /* 0x000fea0003800000 */
.L_x_51:
        /* <DEDUP_REMOVED lines=12> */
.L_x_54:
[----:B------:R-:W-:Y:S05]  /*5d10*/  BSYNC B1 ;  /* 0x0000000000017941 */ /* 0x000fea0003800000 */
.L_x_53:
        /* <DEDUP_REMOVED lines=12> */
.L_x_56:
[----:B------:R-:W-:Y:S05]  /*5de0*/  BSYNC B1 ;  /* 0x0000000000017941 */ /* 0x000fea0003800000 */
.L_x_55:
        /* <DEDUP_REMOVED lines=12> */
.L_x_58:
[----:B------:R-:W-:Y:S05]  /*5eb0*/  BSYNC B1 ;  /* 0x0000000000017941 */ /* 0x000fea0003800000 */
.L_x_57:
        /* <DEDUP_REMOVED lines=12> */
.L_x_60:
[----:B------:R-:W-:Y:S05]  /*5f80*/  BSYNC B1 ;  /* 0x0000000000017941 */ /* 0x000fea0003800000 */
.L_x_59:
        /* <DEDUP_REMOVED lines=12> */
.L_x_62:
[----:B------:R-:W-:Y:S05]  /*6050*/  BSYNC B1 ;  /* 0x0000000000017941 */ /* 0x000fea0003800000 */
.L_x_61:
        /* <DEDUP_REMOVED lines=12> */
.L_x_64:
[----:B------:R-:W-:Y:S05]  /*6120*/  BSYNC B1 ;  /* 0x0000000000017941 */ /* 0x000fea0003800000 */
.L_x_63:
        /* <DEDUP_REMOVED lines=12> */
.L_x_66:
[----:B------:R-:W-:Y:S05]  /*61f0*/  BSYNC B1 ;  /* 0x0000000000017941 */ /* 0x000fea0003800000 */
.L_x_65:
        /* <DEDUP_REMOVED lines=12> */
.L_x_68:
[----:B------:R-:W-:Y:S05]  /*62c0*/  BSYNC B1 ;  /* 0x0000000000017941 */ /* 0x000fea0003800000 */
.L_x_67:
        /* <DEDUP_REMOVED lines=12> */
.L_x_70:
[----:B------:R-:W-:Y:S05]  /*6390*/  BSYNC B1 ;  /* 0x0000000000017941 */ /* 0x000fea0003800000 */
.L_x_69:
        /* <DEDUP_REMOVED lines=12> */
.L_x_72:
[----:B------:R-:W-:Y:S05]  /*6460*/  BSYNC B1 ;  /* 0x0000000000017941 */ /* 0x000fea0003800000 */
.L_x_71:
        /* <DEDUP_REMOVED lines=12> */
.L_x_74:
[----:B------:R-:W-:Y:S05]  /*6530*/  BSYNC B1 ;  /* 0x0000000000017941 */ /* 0x000fea0003800000 */
.L_x_73:
        /* <DEDUP_REMOVED lines=12> */
.L_x_76:
[----:B------:R-:W-:Y:S05]  /*6600*/  BSYNC B1 ;  /* 0x0000000000017941 */ /* 0x000fea0003800000 */
.L_x_75:
        /* <DEDUP_REMOVED lines=12> */
.L_x_78:
[----:B------:R-:W-:Y:S05]  /*66d0*/  BSYNC B1 ;  /* 0x0000000000017941 */ /* 0x000fea0003800000 */
.L_x_77:
        /* <DEDUP_REMOVED lines=12> */
.L_x_80:
[----:B------:R-:W-:Y:S05]  /*67a0*/  BSYNC B1 ;  /* 0x0000000000017941 */ /* 0x000fea0003800000 */
.L_x_79:
        /* <DEDUP_REMOVED lines=12> */
.L_x_82:
[----:B------:R-:W-:Y:S05]  /*6870*/  BSYNC B1 ;  /* 0x0000000000017941 */ /* 0x000fea0003800000 */
.L_x_81:
        /* <DEDUP_REMOVED lines=12> */
.L_x_84:
[----:B------:R-:W-:Y:S05]  /*6940*/  BSYNC B1 ;  /* 0x0000000000017941 */ /* 0x000fea0003800000 */
.L_x_83:
        /* <DEDUP_REMOVED lines=12> */
.L_x_86:
[----:B------:R-:W-:Y:S05]  /*6a10*/  BSYNC B1 ;  /* 0x0000000000017941 */ /* 0x000fea0003800000 */
.L_x_85:
        /* <DEDUP_REMOVED lines=12> */
.L_x_88:
[----:B------:R-:W-:Y:S05]  /*6ae0*/  BSYNC B1 ;  /* 0x0000000000017941 */ /* 0x000fea0003800000 */
.L_x_87:
        /* <DEDUP_REMOVED lines=12> */
.L_x_90:
[----:B------:R-:W-:Y:S05]  /*6bb0*/  BSYNC B1 ;  /* 0x0000000000017941 */ /* 0x000fea0003800000 */
.L_x_89:
        /* <DEDUP_REMOVED lines=12> */
.L_x_92:
[----:B------:R-:W-:Y:S05]  /*6c80*/  BSYNC B1 ;  /* 0x0000000000017941 */ /* 0x000fea0003800000 */
.L_x_91:
        /* <DEDUP_REMOVED lines=12> */
.L_x_94:
[----:B------:R-:W-:Y:S05]  /*6d50*/  BSYNC B1 ;  /* 0x0000000000017941 */ /* 0x000fea0003800000 */
.L_x_93:
        /* <DEDUP_REMOVED lines=12> */
.L_x_96:
[----:B------:R-:W-:Y:S05]  /*6e20*/  BSYNC B1 ;  /* 0x0000000000017941 */ /* 0x000fea0003800000 */
.L_x_95:
        /* <DEDUP_REMOVED lines=12> */
.L_x_98:
[----:B------:R-:W-:Y:S05]  /*6ef0*/  BSYNC B1 ;  /* 0x0000000000017941 */ /* 0x000fea0003800000 */
.L_x_97:
        /* <DEDUP_REMOVED lines=12> */
.L_x_100:
[----:B------:R-:W-:Y:S05]  /*6fc0*/  BSYNC B1 ;  /* 0x0000000000017941 */ /* 0x000fea0003800000 */
.L_x_99:
        /* <DEDUP_REMOVED lines=12> */
.L_x_102:
[----:B------:R-:W-:Y:S05]  /*7090*/  BSYNC B1 ;  /* 0x0000000000017941 */ /* 0x000fea0003800000 */
.L_x_101:
        /* <DEDUP_REMOVED lines=12> */
.L_x_104:
[----:B------:R-:W-:Y:S05]  /*7160*/  BSYNC B1 ;  /* 0x0000000000017941 */ /* 0x000fea0003800000 */
.L_x_103:
        /* <DEDUP_REMOVED lines=12> */
.L_x_106:
[----:B------:R-:W-:Y:S05]  /*7230*/  BSYNC B1 ;  /* 0x0000000000017941 */ /* 0x000fea0003800000 */
.L_x_105:
        /* <DEDUP_REMOVED lines=12> */
.L_x_108:
[----:B------:R-:W-:Y:S05]  /*7300*/  BSYNC B1 ;  /* 0x0000000000017941 */ /* 0x000fea0003800000 */
.L_x_107:
        /* <DEDUP_REMOVED lines=12> */
.L_x_110:
[----:B------:R-:W-:Y:S05]  /*73d0*/  BSYNC B1 ;  /* 0x0000000000017941 */ /* 0x000fea0003800000 */
.L_x_109:
        /* <DEDUP_REMOVED lines=12> */
.L_x_112:
[----:B------:R-:W-:Y:S05]  /*74a0*/  BSYNC B1 ;  /* 0x0000000000017941 */ /* 0x000fea0003800000 */
.L_x_111:
        /* <DEDUP_REMOVED lines=12> */
.L_x_114:
[----:B------:R-:W-:Y:S05]  /*7570*/  BSYNC B1 ;  /* 0x0000000000017941 */ /* 0x000fea0003800000 */
.L_x_113:
        /* <DEDUP_REMOVED lines=12> */
.L_x_116:
[----:B------:R-:W-:Y:S05]  /*7640*/  BSYNC B1 ;  /* 0x0000000000017941 */ /* 0x000fea0003800000 */
.L_x_115:
        /* <DEDUP_REMOVED lines=12> */
.L_x_118:
[----:B------:R-:W-:Y:S05]  /*7710*/  BSYNC B1 ;  /* 0x0000000000017941 */ /* 0x000fea0003800000 */
.L_x_117:
        /* <DEDUP_REMOVED lines=12> */
.L_x_120:
[----:B------:R-:W-:Y:S05]  /*77e0*/  BSYNC B1 ;  /* 0x0000000000017941 */ /* 0x000fea0003800000 */
.L_x_119:
        /* <DEDUP_REMOVED lines=12> */
.L_x_122:
[----:B------:R-:W-:Y:S05]  /*78b0*/  BSYNC B1 ;  /* 0x0000000000017941 */ /* 0x000fea0003800000 */
.L_x_121:
        /* <DEDUP_REMOVED lines=12> */
.L_x_124:
[----:B------:R-:W-:Y:S05]  /*7980*/  BSYNC B1 ;  /* 0x0000000000017941 */ /* 0x000fea0003800000 */
.L_x_123:
        /* <DEDUP_REMOVED lines=12> */
.L_x_126:
[----:B------:R-:W-:Y:S05]  /*7a50*/  BSYNC B1 ;  /* 0x0000000000017941 */ /* 0x000fea0003800000 */
.L_x_125:
        /* <DEDUP_REMOVED lines=12> */
.L_x_128:
[----:B------:R-:W-:Y:S05]  /*7b20*/  BSYNC B1 ;  /* 0x0000000000017941 */ /* 0x000fea0003800000 */
.L_x_127:
        /* <DEDUP_REMOVED lines=12> */
.L_x_130:
[----:B------:R-:W-:Y:S05]  /*7bf0*/  BSYNC B1 ;  /* 0x0000000000017941 */ /* 0x000fea0003800000 */
.L_x_129:
        /* <DEDUP_REMOVED lines=12> */
.L_x_132:
[----:B------:R-:W-:Y:S05]  /*7cc0*/  BSYNC B1 ;  /* 0x0000000000017941 */ /* 0x000fea0003800000 */
.L_x_131:
        /* <DEDUP_REMOVED lines=12> */
.L_x_134:
[----:B------:R-:W-:Y:S05]  /*7d90*/  BSYNC B1 ;  /* 0x0000000000017941 */ /* 0x000fea0003800000 */
.L_x_133:
        /* <DEDUP_REMOVED lines=12> */
.L_x_136:
[----:B------:R-:W-:Y:S05]  /*7e60*/  BSYNC B1 ;  /* 0x0000000000017941 */ /* 0x000fea0003800000 */
.L_x_135:
        /* <DEDUP_REMOVED lines=12> */
.L_x_138:
[----:B------:R-:W-:Y:S05]  /*7f30*/  BSYNC B1 ;  /* 0x0000000000017941 */ /* 0x000fea0003800000 */
.L_x_137:
        /* <DEDUP_REMOVED lines=12> */
.L_x_140:
[----:B------:R-:W-:Y:S05]  /*8000*/  BSYNC B1 ;  /* 0x0000000000017941 */ /* 0x000fea0003800000 */
.L_x_139:
        /* <DEDUP_REMOVED lines=12> */
.L_x_142:
[----:B------:R-:W-:Y:S05]  /*80d0*/  BSYNC B1 ;  /* 0x0000000000017941 */ /* 0x000fea0003800000 */
.L_x_141:
        /* <DEDUP_REMOVED lines=12> */
.L_x_144:
[----:B------:R-:W-:Y:S05]  /*81a0*/  BSYNC B1 ;  /* 0x0000000000017941 */ /* 0x000fea0003800000 */
.L_x_143:
        /* <DEDUP_REMOVED lines=12> */
.L_x_146:
[----:B------:R-:W-:Y:S05]  /*8270*/  BSYNC B1 ;  /* 0x0000000000017941 */ /* 0x000fea0003800000 */
.L_x_145:
        /* <DEDUP_REMOVED lines=12> */
.L_x_148:
[----:B------:R-:W-:Y:S05]  /*8340*/  BSYNC B1 ;  /* 0x0000000000017941 */ /* 0x000fea0003800000 */
.L_x_147:
        /* <DEDUP_REMOVED lines=12> */
.L_x_150:
[----:B------:R-:W-:Y:S05]  /*8410*/  BSYNC B1 ;  /* 0x0000000000017941 */ /* 0x000fea0003800000 */
.L_x_149:
        /* <DEDUP_REMOVED lines=12> */
.L_x_152:
[----:B------:R-:W-:Y:S05]  /*84e0*/  BSYNC B1 ;  /* 0x0000000000017941 */ /* 0x000fea0003800000 */
.L_x_151:
        /* <DEDUP_REMOVED lines=12> */
.L_x_154:
[----:B------:R-:W-:Y:S05]  /*85b0*/  BSYNC B1 ;  /* 0x0000000000017941 */ /* 0x000fea0003800000 */
.L_x_153:
        /* <DEDUP_REMOVED lines=12> */
.L_x_156:
[----:B------:R-:W-:Y:S05]  /*8680*/  BSYNC B1 ;  /* 0x0000000000017941 */ /* 0x000fea0003800000 */
.L_x_155:
[----:B-----5:R-:W-:Y:S01]  /*8690*/  LOP3.LUT R44, R44, 0xff, RZ, 0xc0, !PT ;  /* 0x000000ff2c2c7812 */ /* 0x020fe200078ec0ff */
[----:B------:R-:W-:Y:S01]  /*86a0*/  BSSY B1, `(.L_x_157) ;  /* 0x000000b000017945 */ /* 0x000fe20003800000 */
[----:B------:R-:W-:Y:S02]  /*86b0*/  ISETP.LT.OR P2, PT, R42, 0x79, !P1 ;  /* 0x000000792a00780c */ /* 0x000fe40004f41670 */
[----:B------:R-:W-:Y:S02]  /*86c0*/  F2FP.F16.E5M2.UNPACK_B R44, R44 ;  /* 0x0000002cff2c723e */ /* 0x000fe400020004ff */
[----:B0-2---:R-:W-:-:S03]  /*86d0*/  PRMT R32, RZ, 0x7610, R32 ;  /* 0x00007610ff207816 */ /* 0x005fc60000000020 */
[----:B------:R-:W-:-:S05]  /*86e0*/  HADD2.F32 R44, -RZ, R44.H0_H0 ;  /* 0x2000002cff2c7230 */ /* 0x000fca0000004100 */
[----:B------:R-:W-:-:S04]  /*86f0*/  FMUL R44, R44, UR21 ;  /* 0x000000152c2c7c20 */ /* 0x000fc80008400000 */
[----:B------:R-:W-:-:S05]  /*8700*/  FFMA R44, R165, UR20, R44 ;  /* 0x00000014a52c7c23 */ /* 0x000fca000800002c */
[----:B------:R-:W-:-:S05]  /*8710*/  F2FP.SATFINITE.E5M2.F32.PACK_AB_MERGE_C R33, RZ, R44, RZ ;  /* 0x0000002cff21723e */ /* 0x000fca00048060ff */
[----:B------:R0:W-:Y:S01]  /*8720*/  @!P0 STG.E.U8 desc[UR16][R24.64+0x79], R33 ;  /* 0x0000792118008986 */ /* 0x0001e2000c101110 */
[----:B------:R-:W-:Y:S05]  /*8730*/  @P2 BRA `(.L_x_158) ;  /* 0x0000000000042947 */ /* 0x000fea0003800000 */
[----:B------:R2:W5:Y:S02]  /*8740*/  LDG.E.U8 R32, desc[UR16][R34.64+0x78] ;  /* 0x0000781022207981 */ /* 0x000564000c1e1100 */
.L_x_158:
[----:B------:R-:W-:Y:S05]  /*8750*/  BSYNC B1 ;  /* 0x0000000000017941 */ /* 0x000fea0003800000 */
.L_x_157:
[----:B-----5:R-:W-:Y:S01]  /*8760*/  LOP3.LUT R32, R32, 0xff, RZ, 0xc0, !PT ;  /* 0x000000ff20207812 */ /* 0x020fe200078ec0ff */
[----:B------:R-:W-:Y:S01]  /*8770*/  BSSY B1, `(.L_x_159) ;  /* 0x000000b000017945 */ /* 0x000fe20003800000 */
[----:B------:R-:W-:Y:S02]  /*8780*/  ISETP.LT.OR P1, PT, R42, 0x7a, !P1 ;  /* 0x0000007a2a00780c */ /* 0x000fe40004f21670 */
[----:B------:R-:W-:Y:S02]  /*8790*/  F2FP.F16.E5M2.UNPACK_B R32, R32 ;  /* 0x00000020ff20723e */ /* 0x000fe400020004ff */
[----:B01--4-:R-:W-:-:S03]  /*87a0*/  PRMT R24, RZ, 0x7610, R24 ;  /* 0x00007610ff187816 */ /* 0x013fc60000000018 */
[----:B------:R-:W-:-:S05]  /*87b0*/  HADD2.F32 R32, -RZ, R32.H0_H0 ;  /* 0x20000020ff207230 */ /* 0x000fca0000004100 */
[----:B------:R-:W-:-:S04]  /*87c0*/  FMUL R25, R32, UR21 ;  /* 0x0000001520197c20 */ /* 0x000fc80008400000 */
[----:B------:R-:W-:-:S05]  /*87d0*/  FFMA R25, R164, UR20, R25 ;  /* 0x00000014a4197c23 */ /* 0x000fca0008000019 */
[----:B------:R-:W-:-:S05]  /*87e0*/  F2FP.SATFINITE.E5M2.F32.PACK_AB_MERGE_C R25, RZ, R25, RZ ;  /* 0x00000019ff19723e */ /* 0x000fca00048060ff */
[----:B------:R0:W-:Y:S01]  /*87f0*/  @!P2 STG.E.U8 desc[UR16][R26.64+0x78], R25 ;  /* 0x000078191a00a986 */ /* 0x0001e2000c101110 */
[----:B------:R-:W-:Y:S05]  /*8800*/  @P1 BRA `(.L_x_160) ;  /* 0x0000000000041947 */ /* 0x000fea0003800000 */
[----:B------:R1:W5:Y:S02]  /*8810*/  LDG.E.U8 R24, desc[UR16][R34.64+0x79] ;  /* 0x0000791022187981 */ /* 0x000364000c1e1100 */
.L_x_160:
[----:B------:R-:W-:Y:S05]  /*8820*/  BSYNC B1 ;  /* 0x0000000000017941 */ /* 0x000fea0003800000 */
.L_x_159:
[----:B-----5:R-:W-:Y:S01]  /*8830*/  LOP3.LUT R24, R24, 0xff, RZ, 0xc0, !PT ;  /* 0x000000ff18187812 */ /* 0x020fe200078ec0ff */
[----:B------:R-:W-:Y:S01]  /*8840*/  BSSY B1, `(.L_x_161) ;  /* 0x0000013000017945 */ /* 0x000fe20003800000 */
[----:B------:R-:W-:Y:S02]  /*8850*/  IADD3 R33, P0, R43, 0x80, RZ ;  /* 0x000000802b217810 */ /* 0x000fe40007f1e0ff */
[----:B------:R-:W-:-:S03]  /*8860*/  F2FP.F16.E5M2.UNPACK_B R24, R24 ;  /* 0x00000018ff18723e */ /* 0x000fc600020004ff */
[----:B0-----:R-:W-:Y:S01]  /*8870*/  IMAD.X R25, RZ, RZ, R39, P0 ;  /* 0x000000ffff197224 */ /* 0x001fe200000e0627 */
[----:B------:R-:W-:Y:S01]  /*8880*/  ISETP.GE.AND P0, PT, R41, 0x81, PT ;  /* 0x000000812900780c */ /* 0x000fe20003f06270 */
[----:B------:R-:W-:Y:S02]  /*8890*/  HADD2.F32 R24, -RZ, R24.H0_H0 ;  /* 0x20000018ff187230 */ /* 0x000fe40000004100 */
[----:B-123--:R-:W-:Y:S01]  /*88a0*/  IMAD R34, R25, UR6, RZ ;  /* 0x0000000619227c24 */ /* 0x00efe2000f8e02ff */
        /* <DEDUP_REMOVED lines=12> */
.L_x_162:
[----:B------:R-:W-:Y:S05]  /*8970*/  BSYNC B1 ;  /* 0x0000000000017941 */ /* 0x000fea0003800000 */
.L_x_161:
[----:B-----5:R-:W-:Y:S01]  /*8980*/  LOP3.LUT R32, R32, 0xff, RZ, 0xc0, !PT ;  /* 0x000000ff20207812 */ /* 0x020fe200078ec0ff */
[----:B------:R-:W-:Y:S01]  /*8990*/  BSSY B1, `(.L_x_163) ;  /* 0x000000b000017945 */ /* 0x000fe20003800000 */
[----:B------:R-:W-:Y:S02]  /*89a0*/  ISETP.LT.OR P2, PT, R42, 0x2, !P0 ;  /* 0x000000022a00780c */ /* 0x000fe40004741670 */
[----:B------:R-:W-:Y:S02]  /*89b0*/  F2FP.F16.E5M2.UNPACK_B R32, R32 ;  /* 0x00000020ff20723e */ /* 0x000fe400020004ff */
[----:B0-----:R-:W-:-:S03]  /*89c0*/  PRMT R26, RZ, 0x7610, R26 ;  /* 0x00007610ff1a7816 */ /* 0x001fc6000000001a */
[----:B------:R-:W-:-:S05]  /*89d0*/  HADD2.F32 R32, -RZ, R32.H0_H0 ;  /* 0x20000020ff207230 */ /* 0x000fca0000004100 */
[----:B------:R-:W-:-:S04]  /*89e0*/  FMUL R27, R32, UR21 ;  /* 0x00000015201b7c20 */ /* 0x000fc80008400000 */
[----:B------:R-:W-:-:S05]  /*89f0*/  FFMA R27, R162, UR20, R27 ;  /* 0x00000014a21b7c23 */ /* 0x000fca000800001b */
[----:B------:R-:W-:-:S05]  /*8a00*/  F2FP.SATFINITE.E5M2.F32.PACK_AB_MERGE_C R27, RZ, R27, RZ ;  /* 0x0000001bff1b723e */ /* 0x000fca00048060ff */
[----:B------:R0:W-:Y:S01]  /*8a10*/  @!P3 STG.E.U8 desc[UR16][R28.64], R27 ;  /* 0x0000001b1c00b986 */ /* 0x0001e2000c101110 */
[----:B------:R-:W-:Y:S05]  /*8a20*/  @P2 BRA `(.L_x_164) ;  /* 0x0000000000042947 */ /* 0x000fea0003800000 */
[----:B------:R2:W5:Y:S02]  /*8a30*/  LDG.E.U8 R26, desc[UR16][R24.64+0x1] ;  /* 0x00000110181a7981 */ /* 0x000564000c1e1100 */
.L_x_164:
[----:B------:R-:W-:Y:S05]  /*8a40*/  BSYNC B1 ;  /* 0x0000000000017941 */ /* 0x000fea0003800000 */
.L_x_163:
[----:B-----5:R-:W-:Y:S01]  /*8a50*/  LOP3.LUT R26, R26, 0xff, RZ, 0xc0, !PT ;  /* 0x000000ff1a1a7812 */ /* 0x020fe200078ec0ff */
[----:B------:R-:W-:Y:S01]  /*8a60*/  BSSY B1, `(.L_x_165) ;  /* 0x0000013000017945 */ /* 0x000fe20003800000 */
[----:B------:R-:W-:Y:S02]  /*8a70*/  IADD3 R43, P1, R43, 0x88, RZ ;  /* 0x000000882b2b7810 */ /* 0x000fe40007f3e0ff */
[----:B------:R-:W-:Y:S02]  /*8a80*/  F2FP.F16.E5M2.UNPACK_B R26, R26 ;  /* 0x0000001aff1a723e */ /* 0x000fe400020004ff */
[----:B------:R-:W-:Y:S01]  /*8a90*/  PRMT R32, RZ, 0x7610, R32 ;  /* 0x00007610ff207816 */ /* 0x000fe20000000020 */
[----:B------:R-:W-:Y:S01]  /*8aa0*/  IMAD.X R38, RZ, RZ, R39, P1 ;  /* 0x000000ffff267224 */ /* 0x000fe200008e0627 */
[----:B------:R-:W-:Y:S01]  /*8ab0*/  ISETP.GE.AND P1, PT, R41, 0x89, PT ;  /* 0x000000892900780c */ /* 0x000fe20003f26270 */
[----:B------:R-:W-:Y:S02]  /*8ac0*/  HADD2.F32 R26, -RZ, R26.H0_H0 ;  /* 0x2000001aff1a7230 */ /* 0x000fe40000004100 */
[----:B------:R-:W-:Y:S01]  /*8ad0*/  IMAD R38, R38, UR6, RZ ;  /* 0x0000000626267c24 */ /* 0x000fe2000f8e02ff */
[----:B------:R-:W-:Y:S01]  /*8ae0*/  ISETP.LT.OR P5, PT, R42, 0x1, !P1 ;  /* 0x000000012a00780c */ /* 0x000fe20004fa1670 */
[----:B------:R-:W-:-:S04]  /*8af0*/  IMAD.WIDE.U32 R36, R43, UR6, R36 ;  /* 0x000000062b247c25 */ /* 0x000fc8000f8e0024 */
[----:B------:R-:W-:Y:S01]  /*8b00*/  FMUL R26, R26, UR21 ;  /* 0x000000151a1a7c20 */ /* 0x000fe20008400000 */
[----:B------:R-:W-:-:S03]  /*8b10*/  IMAD R43, R43, UR7, R38 ;  /* 0x000000072b2b7c24 */ /* 0x000fc6000f8e0226 */
[----:B------:R-:W-:Y:S01]  /*8b20*/  FFMA R161, R161, UR20, R26 ;  /* 0x00000014a1a17c23 */ /* 0x000fe2000800001a */
[----:B------:R-:W-:-:S04]  /*8b30*/  IADD3 R26, P3, R36, UR8, RZ ;  /* 0x00000008241a7c10 */ /* 0x000fc8000ff7e0ff */
[----:B------:R-:W-:Y:S02]  /*8b40*/  F2FP.SATFINITE.E5M2.F32.PACK_AB_MERGE_C R161, RZ, R161, RZ ;  /* 0x000000a1ffa1723e */ /* 0x000fe400048060ff */
[----:B0-----:R-:W-:-:S03]  /*8b50*/  IADD3.X R27, R37, UR9, R43, P3, !PT ;  /* 0x00000009251b7c10 */ /* 0x001fc60009ffe42b */
[----:B------:R0:W-:Y:S01]  /*8b60*/  @!P2 STG.E.U8 desc[UR16][R28.64+0x1], R161 ;  /* 0x000001a11c00a986 */ /* 0x0001e2000c101110 */
[----:B------:R-:W-:Y:S05]  /*8b70*/  @P5 BRA `(.L_x_166) ;  /* 0x0000000000045947 */ /* 0x000fea0003800000 */
[----:B------:R3:W5:Y:S02]  /*8b80*/  LDG.E.U8 R32, desc[UR16][R26.64] ;  /* 0x000000101a207981 */ /* 0x000764000c1e1100 */
.L_x_166:
[----:B------:R-:W-:Y:S05]  /*8b90*/  BSYNC B1 ;  /* 0x0000000000017941 */ /* 0x000fea0003800000 */
.L_x_165:
        /* <DEDUP_REMOVED lines=12> */
.L_x_168:
[----:B------:R-:W-:Y:S05]  /*8c60*/  BSYNC B1 ;  /* 0x0000000000017941 */ /* 0x000fea0003800000 */
.L_x_167:
        /* <DEDUP_REMOVED lines=12> */
.L_x_170:
[----:B------:R-:W-:Y:S05]  /*8d30*/  BSYNC B1 ;  /* 0x0000000000017941 */ /* 0x000fea0003800000 */
.L_x_169:
        /* <DEDUP_REMOVED lines=12> */
.L_x_172:
[----:B------:R-:W-:Y:S05]  /*8e00*/  BSYNC B1 ;  /* 0x0000000000017941 */ /* 0x000fea0003800000 */
.L_x_171:
        /* <DEDUP_REMOVED lines=12> */
.L_x_174:
[----:B------:R-:W-:Y:S05]  /*8ed0*/  BSYNC B1 ;  /* 0x0000000000017941 */ /* 0x000fea0003800000 */
.L_x_173:
        /* <DEDUP_REMOVED lines=12> */
.L_x_176:
[----:B------:R-:W-:Y:S05]  /*8fa0*/  BSYNC B1 ;  /* 0x0000000000017941 */ /* 0x000fea0003800000 */
.L_x_175:
        /* <DEDUP_REMOVED lines=12> */
.L_x_178:
[----:B------:R-:W-:Y:S05]  /*9070*/  BSYNC B1 ;  /* 0x0000000000017941 */ /* 0x000fea0003800000 */
.L_x_177:
        /* <DEDUP_REMOVED lines=12> */
.L_x_180:
[----:B------:R-:W-:Y:S05]  /*9140*/  BSYNC B1 ;  /* 0x0000000000017941 */ /* 0x000fea0003800000 */
.L_x_179:
        /* <DEDUP_REMOVED lines=12> */
.L_x_182:
[----:B------:R-:W-:Y:S05]  /*9210*/  BSYNC B1 ;  /* 0x0000000000017941 */ /* 0x000fea0003800000 */
.L_x_181:
        /* <DEDUP_REMOVED lines=12> */
.L_x_184:
[----:B------:R-:W-:Y:S05]  /*92e0*/  BSYNC B1 ;  /* 0x0000000000017941 */ /* 0x000fea0003800000 */
.L_x_183:
[----:B-----5:R-:W-:Y:S01]  /*92f0*/  LOP3.LUT R32, R32, 0xff, RZ, 0xc0, !PT ;  /* 0x000000ff20207812 */ /* 0x020fe200078ec0ff */
[----:B------:R-:W-:Y:S01]  /*9300*/  BSSY B1, `(.L_x_185) ;  /* 0x000000b000017945 */ /* 0x000fe20003800000 */
[----:B------:R-:W-:Y:S02]  /*9310*/  ISETP.LT.OR P3, PT, R42, 0x19, !P0 ;  /* 0x000000192a00780c */ /* 0x000fe40004761670 */
[----:B------:R-:W-:-:S05]  /*9320*/  F2FP.F16.E5M2.UNPACK_B R32, R32 ;  /* 0x00000020ff20723e */ /* 0x000fca00020004ff */
[----:B------:R-:W-:-:S05]  /*9330*/  HADD2.F32 R32, -RZ, R32.H0_H0 ;  /* 0x20000020ff207230 */ /* 0x000fca0000004100 */
[----:B------:R-:W-:-:S04]  /*9340*/  FMUL R32, R32, UR21 ;  /* 0x0000001520207c20 */ /* 0x000fc80008400000 */
[----:B------:R-:W-:Y:S01]  /*9350*/  FFMA R32, R23, UR20, R32 ;  /* 0x0000001417207c23 */ /* 0x000fe20008000020 */
[----:B------:R-:W-:-:S04]  /*9360*/  PRMT R23, RZ, 0x7610, R23 ;  /* 0x00007610ff177816 */ /* 0x000fc80000000017 */
[----:B----4-:R-:W-:-:S05]  /*9370*/  F2FP.SATFINITE.E5M2.F32.PACK_AB_MERGE_C R33, RZ, R32, RZ ;  /* 0x00000020ff21723e */ /* 0x010fca00048060ff */
[----:B------:R4:W-:Y:S01]  /*9380*/  @!P2 STG.E.U8 desc[UR16][R30.64+0x11], R33 ;  /* 0x000011211e00a986 */ /* 0x0009e2000c101110 */
[----:B------:R-:W-:Y:S05]  /*9390*/  @P3 BRA `(.L_x_186) ;  /* 0x0000000000043947 */ /* 0x000fea0003800000 */
[----:B------:R0:W5:Y:S02]  /*93a0*/  LDG.E.U8 R23, desc[UR16][R24.64+0x18] ;  /* 0x0000181018177981 */ /* 0x000164000c1e1100 */
.L_x_186:
[----:B------:R-:W-:Y:S05]  /*93b0*/  BSYNC B1 ;  /* 0x0000000000017941 */ /* 0x000fea0003800000 */
.L_x_185:
        /* <DEDUP_REMOVED lines=8> */
[----:B------:R-:W-:-:S05]  /*9440*/  F2FP.SATFINITE.E5M2.F32.PACK_AB_MERGE_C R23, RZ, R23, RZ ;  /* 0x00000017ff17723e */ /* 0x000fca00048060ff */
[----:B------:R0:W-:Y:S01]  /*9450*/  @!P3 STG.E.U8 desc[UR16][R28.64+0x18], R23 ;  /* 0x000018171c00b986 */ /* 0x0001e2000c101110 */
[----:B------:R-:W-:Y:S05]  /*9460*/  @P2 BRA `(.L_x_188) ;  /* 0x0000000000042947 */ /* 0x000fea0003800000 */
[----:B------:R0:W5:Y:S02]  /*9470*/  LDG.E.U8 R22, desc[UR16][R24.64+0x19] ;  /* 0x0000191018167981 */ /* 0x000164000c1e1100 */
.L_x_188:
[----:B------:R-:W-:Y:S05]  /*9480*/  BSYNC B1 ;  /* 0x0000000000017941 */ /* 0x000fea0003800000 */
.L_x_187:
        /* <DEDUP_REMOVED lines=8> */
[----:B0-----:R-:W-:-:S05]  /*9510*/  F2FP.SATFINITE.E5M2.F32.PACK_AB_MERGE_C R23, RZ, R22, RZ ;  /* 0x00000016ff17723e */ /* 0x001fca00048060ff */
[----:B------:R0:W-:Y:S01]  /*9520*/  @!P2 STG.E.U8 desc[UR16][R28.64+0x19], R23 ;  /* 0x000019171c00a986 */ /* 0x0001e2000c101110 */
[----:B------:R-:W-:Y:S05]  /*9530*/  @P3 BRA `(.L_x_190) ;  /* 0x0000000000043947 */ /* 0x000fea0003800000 */
[----:B------:R0:W5:Y:S02]  /*9540*/  LDG.E.U8 R21, desc[UR16][R26.64+0x18] ;  /* 0x000018101a157981 */ /* 0x000164000c1e1100 */
.L_x_190:
[----:B------:R-:W-:Y:S05]  /*9550*/  BSYNC B1 ;  /* 0x0000000000017941 */ /* 0x000fea0003800000 */
.L_x_189:
        /* <DEDUP_REMOVED lines=12> */
.L_x_192:
[----:B------:R-:W-:Y:S05]  /*9620*/  BSYNC B1 ;  /* 0x0000000000017941 */ /* 0x000fea0003800000 */
.L_x_191:
        /* <DEDUP_REMOVED lines=12> */
.L_x_194:
[----:B------:R-:W-:Y:S05]  /*96f0*/  BSYNC B1 ;  /* 0x0000000000017941 */ /* 0x000fea0003800000 */
.L_x_193:
        /* <DEDUP_REMOVED lines=12> */
.L_x_196:
[----:B------:R-:W-:Y:S05]  /*97c0*/  BSYNC B1 ;  /* 0x0000000000017941 */ /* 0x000fea0003800000 */
.L_x_195:
        /* <DEDUP_REMOVED lines=12> */
.L_x_198:
[----:B------:R-:W-:Y:S05]  /*9890*/  BSYNC B1 ;  /* 0x0000000000017941 */ /* 0x000fea0003800000 */
.L_x_197:
        /* <DEDUP_REMOVED lines=12> */
.L_x_200:
[----:B------:R-:W-:Y:S05]  /*9960*/  BSYNC B1 ;  /* 0x0000000000017941 */ /* 0x000fea0003800000 */
.L_x_199:
        /* <DEDUP_REMOVED lines=12> */
.L_x_202:
[----:B------:R-:W-:Y:S05]  /*9a30*/  BSYNC B1 ;  /* 0x0000000000017941 */ /* 0x000fea0003800000 */
.L_x_201:
        /* <DEDUP_REMOVED lines=12> */
.L_x_204:
[----:B------:R-:W-:Y:S05]  /*9b00*/  BSYNC B1 ;  /* 0x0000000000017941 */ /* 0x000fea0003800000 */
.L_x_203:
        /* <DEDUP_REMOVED lines=12> */
.L_x_206:
[----:B------:R-:W-:Y:S05]  /*9bd0*/  BSYNC B1 ;  /* 0x0000000000017941 */ /* 0x000fea0003800000 */
.L_x_205:
        /* <DEDUP_REMOVED lines=12> */
.L_x_208:
[----:B------:R-:W-:Y:S05]  /*9ca0*/  BSYNC B1 ;  /* 0x0000000000017941 */ /* 0x000fea0003800000 */
.L_x_207:
        /* <DEDUP_REMOVED lines=12> */
.L_x_210:
[----:B------:R-:W-:Y:S05]  /*9d70*/  BSYNC B1 ;  /* 0x0000000000017941 */ /* 0x000fea0003800000 */
.L_x_209:
        /* <DEDUP_REMOVED lines=12> */
.L_x_212:
[----:B------:R-:W-:Y:S05]  /*9e40*/  BSYNC B1 ;  /* 0x0000000000017941 */ /* 0x000fea0003800000 */
.L_x_211:
        /* <DEDUP_REMOVED lines=12> */
.L_x_214:
[----:B------:R-:W-:Y:S05]  /*9f10*/  BSYNC B1 ;  /* 0x0000000000017941 */ /* 0x000fea0003800000 */
.L_x_213:
        /* <DEDUP_REMOVED lines=12> */
.L_x_216:
[----:B------:R-:W-:Y:S05]  /*9fe0*/  BSYNC B1 ;  /* 0x0000000000017941 */ /* 0x000fea0003800000 */
.L_x_215:
        /* <DEDUP_REMOVED lines=12> */
.L_x_218:
[----:B------:R-:W-:Y:S05]  /*a0b0*/  BSYNC B1 ;  /* 0x0000000000017941 */ /* 0x000fea0003800000 */
.L_x_217:
        /* <DEDUP_REMOVED lines=12> */
.L_x_220:
[----:B------:R-:W-:Y:S05]  /*a180*/  BSYNC B1 ;  /* 0x0000000000017941 */ /* 0x000fea0003800000 */
.L_x_219:
        /* <DEDUP_REMOVED lines=12> */
.L_x_222:
[----:B------:R-:W-:Y:S05]  /*a250*/  BSYNC B1 ;  /* 0x0000000000017941 */ /* 0x000fea0003800000 */
.L_x_221:
        /* <DEDUP_REMOVED lines=12> */
.L_x_224:
[----:B------:R-:W-:Y:S05]  /*a320*/  BSYNC B1 ;  /* 0x0000000000017941 */ /* 0x000fea0003800000 */
.L_x_223:
        /* <DEDUP_REMOVED lines=12> */
.L_x_226:
[----:B------:R-:W-:Y:S05]  /*a3f0*/  BSYNC B1 ;  /* 0x0000000000017941 */ /* 0x000fea0003800000 */
.L_x_225:
        /* <DEDUP_REMOVED lines=12> */
.L_x_228:
[----:B------:R-:W-:Y:S05]  /*a4c0*/  BSYNC B1 ;  /* 0x0000000000017941 */ /* 0x000fea0003800000 */
.L_x_227:
[----:B-----5:R-:W-:Y:S01]  /*a4d0*/  LOP3.LUT R2, R2, 0xff, RZ, 0xc0, !PT ;  /* 0x000000ff02027812 */ /* 0x020fe200078ec0ff */
[----:B------:R-:W-:Y:S01]  /*a4e0*/  BSSY B1, `(.L_x_229) ;  /* 0x000000b000017945 */ /* 0x000fe20003800000 */
[----:B------:R-:W-:Y:S02]  /*a4f0*/  ISETP.LT.OR P3, PT, R42, 0x41, !P1 ;  /* 0x000000412a00780c */ /* 0x000fe40004f61670 */
[----:B------:R-:W-:-:S05]  /*a500*/  F2FP.F16.E5M2.UNPACK_B R2, R2 ;  /* 0x00000002ff02723e */ /* 0x000fca00020004ff */
[----:B------:R-:W-:-:S05]  /*a510*/  HADD2.F32 R2, -RZ, R2.H0_H0 ;  /* 0x20000002ff027230 */ /* 0x000fca0000004100 */
[----:B0-----:R-:W-:-:S04]  /*a520*/  FMUL R3, R2, UR21 ;  /* 0x0000001502037c20 */ /* 0x001fc80008400000 */
[----:B------:R-:W-:Y:S01]  /*a530*/  FFMA R3, R0, UR20, R3 ;  /* 0x0000001400037c23 */ /* 0x000fe20008000003 */
[----:B------:R-:W-:-:S04]  /*a540*/  PRMT R0, RZ, 0x7610, R0 ;  /* 0x00007610ff007816 */ /* 0x000fc80000000000 */
[----:B------:R-:W-:-:S05]  /*a550*/  F2FP.SATFINITE.E5M2.F32.PACK_AB_MERGE_C R3, RZ, R3, RZ ;  /* 0x00000003ff03723e */ /* 0x000fca00048060ff */
[----:B------:R0:W-:Y:S01]  /*a560*/  @!P2 STG.E.U8 desc[UR16][R28.64+0x41], R3 ;  /* 0x000041031c00a986 */ /* 0x0001e2000c101110 */
[----:B------:R-:W-:Y:S05]  /*a570*/  @P3 BRA `(.L_x_230) ;  /* 0x0000000000043947 */ /* 0x000fea0003800000 */
[----:B------:R0:W5:Y:S02]  /*a580*/  LDG.E.U8 R0, desc[UR16][R26.64+0x40] ;  /* 0x000040101a007981 */ /* 0x000164000c1e1100 */
.L_x_230:
[----:B------:R-:W-:Y:S05]  /*a590*/  BSYNC B1 ;  /* 0x0000000000017941 */ /* 0x000fea0003800000 */
.L_x_229:
[----:B------:R-:W2:Y:S01]  /*a5a0*/  LDL.LU R2, [R1] ;  /* 0x0000000001027983 */ /* 0x000ea20000300800 */
[----:B-----5:R-:W-:Y:S01]  /*a5b0*/  LOP3.LUT R0, R0, 0xff, RZ, 0xc0, !PT ;  /* 0x000000ff00007812 */ /* 0x020fe200078ec0ff */
[----:B------:R-:W-:Y:S01]  /*a5c0*/  BSSY B1, `(.L_x_231) ;  /* 0x000000b000017945 */ /* 0x000fe20003800000 */
[----:B------:R-:W-:Y:S02]  /*a5d0*/  ISETP.LT.OR P2, PT, R42, 0x42, !P1 ;  /* 0x000000422a00780c */ /* 0x000fe40004f41670 */
[----:B------:R-:W-:-:S05]  /*a5e0*/  F2FP.F16.E5M2.UNPACK_B R0, R0 ;  /* 0x00000000ff00723e */ /* 0x000fca00020004ff */
[----:B------:R-:W-:-:S05]  /*a5f0*/  HADD2.F32 R0, -RZ, R0.H0_H0 ;  /* 0x20000000ff007230 */ /* 0x000fca0000004100 */
[----:B------:R-:W-:-:S04]  /*a600*/  FMUL R0, R0, UR21 ;  /* 0x0000001500007c20 */ /* 0x000fc80008400000 */
[----:B--2---:R-:W-:-:S05]  /*a610*/  FFMA R0, R2, UR20, R0 ;  /* 0x0000001402007c23 */ /* 0x004fca0008000000 */
[----:B0-----:R-:W-:Y:S02]  /*a620*/  F2FP.SATFINITE.E5M2.F32.PACK_AB_MERGE_C R3, RZ, R0, RZ ;  /* 0x00000000ff03723e */ /* 0x001fe400048060ff */
[----:B------:R-:W-:-:S03]  /*a630*/  PRMT R0, RZ, 0x7610, R0 ;  /* 0x00007610ff007816 */ /* 0x000fc60000000000 */
[----:B------:R0:W-:Y:S01]  /*a640*/  @!P3 STG.E.U8 desc[UR16][R30.64+0x40], R3 ;  /* 0x000040031e00b986 */ /* 0x0001e2000c101110 */
[----:B------:R-:W-:Y:S05]  /*a650*/  @P2 BRA `(.L_x_232) ;  /* 0x0000000000042947 */ /* 0x000fea0003800000 */
[----:B------:R2:W5:Y:S02]  /*a660*/  LDG.E.U8 R0, desc[UR16][R26.64+0x41] ;  /* 0x000041101a007981 */ /* 0x000564000c1e1100 */
.L_x_232:
[----:B------:R-:W-:Y:S05]  /*a670*/  BSYNC B1 ;  /* 0x0000000000017941 */ /* 0x000fea0003800000 */
.L_x_231:
[----:B------:R-:W3:Y:S01]  /*a680*/  LDL.LU R2, [R1+0x4] ;  /* 0x0000040001027983 */ /* 0x000ee20000300800 */
[----:B-----5:R-:W-:Y:S01]  /*a690*/  LOP3.LUT R0, R0, 0xff, RZ, 0xc0, !PT ;  /* 0x000000ff00007812 */ /* 0x020fe200078ec0ff */
[----:B------:R-:W-:Y:S01]  /*a6a0*/  BSSY B1, `(.L_x_233) ;  /* 0x000000b000017945 */ /* 0x000fe20003800000 */
[----:B------:R-:W-:Y:S02]  /*a6b0*/  ISETP.LT.OR P3, PT, R42, 0x49, !P0 ;  /* 0x000000492a00780c */ /* 0x000fe40004761670 */
[----:B------:R-:W-:-:S05]  /*a6c0*/  F2FP.F16.E5M2.UNPACK_B R0, R0 ;  /* 0x00000000ff00723e */ /* 0x000fca00020004ff */
[----:B------:R-:W-:-:S05]  /*a6d0*/  HADD2.F32 R0, -RZ, R0.H0_H0 ;  /* 0x20000000ff007230 */ /* 0x000fca0000004100 */
[----:B------:R-:W-:-:S04]  /*a6e0*/  FMUL R0, R0, UR21 ;  /* 0x0000001500007c20 */ /* 0x000fc80008400000 */
[----:B---3--:R-:W-:-:S05]  /*a6f0*/  FFMA R0, R2, UR20, R0 ;  /* 0x0000001402007c23 */ /* 0x008fca0008000000 */
[----:B0-----:R-:W-:Y:S02]  /*a700*/  F2FP.SATFINITE.E5M2.F32.PACK_AB_MERGE_C R3, RZ, R0, RZ ;  /* 0x00000000ff03723e */ /* 0x001fe400048060ff */
[----:B------:R-:W-:-:S03]  /*a710*/  PRMT R0, RZ, 0x7610, R0 ;  /* 0x00007610ff007816 */ /* 0x000fc60000000000 */
[----:B------:R0:W-:Y:S01]  /*a720*/  @!P2 STG.E.U8 desc[UR16][R30.64+0x41], R3 ;  /* 0x000041031e00a986 */ /* 0x0001e2000c101110 */
[----:B------:R-:W-:Y:S05]  /*a730*/  @P3 BRA `(.L_x_234) ;  /* 0x0000000000043947 */ /* 0x000fea0003800000 */
[----:B------:R3:W5:Y:S02]  /*a740*/  LDG.E.U8 R0, desc[UR16][R24.64+0x48] ;  /* 0x0000481018007981 */ /* 0x000764000c1e1100 */
.L_x_234:
[----:B------:R-:W-:Y:S05]  /*a750*/  BSYNC B1 ;  /* 0x0000000000017941 */ /* 0x000fea0003800000 */
.L_x_233:
[----:B------:R-:W2:Y:S01]  /*a760*/  LDL.LU R2, [R1+0x8] ;  /* 0x0000080001027983 */ /* 0x000ea20000300800 */
        /* <DEDUP_REMOVED lines=12> */
.L_x_236:
[----:B------:R-:W-:Y:S05]  /*a830*/  BSYNC B1 ;  /* 0x0000000000017941 */ /* 0x000fea0003800000 */
.L_x_235:
        /* <DEDUP_REMOVED lines=13> */
.L_x_238:
[----:B------:R-:W-:Y:S05]  /*a910*/  BSYNC B1 ;  /* 0x0000000000017941 */ /* 0x000fea0003800000 */
.L_x_237:
        /* <DEDUP_REMOVED lines=13> */
.L_x_240:
[----:B------:R-:W-:Y:S05]  /*a9f0*/  BSYNC B1 ;  /* 0x0000000000017941 */ /* 0x000fea0003800000 */
.L_x_239:
        /* <DEDUP_REMOVED lines=13> */
.L_x_242:
[----:B------:R-:W-:Y:S05]  /*aad0*/  BSYNC B1 ;  /* 0x0000000000017941 */ /* 0x000fea0003800000 */
.L_x_241:
        /* <DEDUP_REMOVED lines=13> */
.L_x_244:
[----:B------:R-:W-:Y:S05]  /*abb0*/  BSYNC B1 ;  /* 0x0000000000017941 */ /* 0x000fea0003800000 */
.L_x_243:
        /* <DEDUP_REMOVED lines=13> */
.L_x_246:
[----:B------:R-:W-:Y:S05]  /*ac90*/  BSYNC B1 ;  /* 0x0000000000017941 */ /* 0x000fea0003800000 */
.L_x_245:
        /* <DEDUP_REMOVED lines=13> */
.L_x_248:
[----:B------:R-:W-:Y:S05]  /*ad70*/  BSYNC B1 ;  /* 0x0000000000017941 */ /* 0x000fea0003800000 */
.L_x_247:
        /* <DEDUP_REMOVED lines=13> */
.L_x_250:
[----:B------:R-:W-:Y:S05]  /*ae50*/  BSYNC B1 ;  /* 0x0000000000017941 */ /* 0x000fea0003800000 */
.L_x_249:
        /* <DEDUP_REMOVED lines=13> */
.L_x_252:
[----:B------:R-:W-:Y:S05]  /*af30*/  BSYNC B1 ;  /* 0x0000000000017941 */ /* 0x000fea0003800000 */
.L_x_251:
        /* <DEDUP_REMOVED lines=13> */
.L_x_254:
[----:B------:R-:W-:Y:S05]  /*b010*/  BSYNC B1 ;  /* 0x0000000000017941 */ /* 0x000fea0003800000 */
.L_x_253:
        /* <DEDUP_REMOVED lines=13> */
.L_x_256:
[----:B------:R-:W-:Y:S05]  /*b0f0*/  BSYNC B1 ;  /* 0x0000000000017941 */ /* 0x000fea0003800000 */
.L_x_255:
        /* <DEDUP_REMOVED lines=13> */
.L_x_258:
[----:B------:R-:W-:Y:S05]  /*b1d0*/  BSYNC B1 ;  /* 0x0000000000017941 */ /* 0x000fea0003800000 */
.L_x_257:
        /* <DEDUP_REMOVED lines=13> */
.L_x_260:
[----:B------:R-:W-:Y:S05]  /*b2b0*/  BSYNC B1 ;  /* 0x0000000000017941 */ /* 0x000fea0003800000 */
.L_x_259:
        /* <DEDUP_REMOVED lines=13> */
.L_x_262:
[----:B------:R-:W-:Y:S05]  /*b390*/  BSYNC B1 ;  /* 0x0000000000017941 */ /* 0x000fea0003800000 */
.L_x_261:
        /* <DEDUP_REMOVED lines=13> */
.L_x_264:
[----:B------:R-:W-:Y:S05]  /*b470*/  BSYNC B1 ;  /* 0x0000000000017941 */ /* 0x000fea0003800000 */
.L_x_263:
        /* <DEDUP_REMOVED lines=13> */
.L_x_266:
[----:B------:R-:W-:Y:S05]  /*b550*/  BSYNC B1 ;  /* 0x0000000000017941 */ /* 0x000fea0003800000 */
.L_x_265:
        /* <DEDUP_REMOVED lines=13> */
.L_x_268:
[----:B------:R-:W-:Y:S05]  /*b630*/  BSYNC B1 ;  /* 0x0000000000017941 */ /* 0x000fea0003800000 */
.L_x_267:
        /* <DEDUP_REMOVED lines=13> */
.L_x_270:
[----:B------:R-:W-:Y:S05]  /*b710*/  BSYNC B1 ;  /* 0x0000000000017941 */ /* 0x000fea0003800000 */
.L_x_269:
        /* <DEDUP_REMOVED lines=13> */
.L_x_272:
[----:B------:R-:W-:Y:S05]  /*b7f0*/  BSYNC B1 ;  /* 0x0000000000017941 */ /* 0x000fea0003800000 */
.L_x_271:
        /* <DEDUP_REMOVED lines=13> */
.L_x_274:
[----:B------:R-:W-:Y:S05]  /*b8d0*/  BSYNC B1 ;  /* 0x0000000000017941 */ /* 0x000fea0003800000 */
.L_x_273:
        /* <DEDUP_REMOVED lines=13> */
.L_x_276:
[----:B------:R-:W-:Y:S05]  /*b9b0*/  BSYNC B1 ;  /* 0x0000000000017941 */ /* 0x000fea0003800000 */
.L_x_275:
        /* <DEDUP_REMOVED lines=13> */
.L_x_278:
[----:B------:R-:W-:Y:S05]  /*ba90*/  BSYNC B1 ;  /* 0x0000000000017941 */ /* 0x000fea0003800000 */
.L_x_277:
        /* <DEDUP_REMOVED lines=13> */
.L_x_280:
[----:B------:R-:W-:Y:S05]  /*bb70*/  BSYNC B1 ;  /* 0x0000000000017941 */ /* 0x000fea0003800000 */
.L_x_279:
        /* <DEDUP_REMOVED lines=13> */
.L_x_282:
[----:B------:R-:W-:Y:S05]  /*bc50*/  BSYNC B1 ;  /* 0x0000000000017941 */ /* 0x000fea0003800000 */
.L_x_281:
        /* <DEDUP_REMOVED lines=13> */
.L_x_284:
[----:B------:R-:W-:Y:S05]  /*bd30*/  BSYNC B1 ;  /* 0x0000000000017941 */ /* 0x000fea0003800000 */
.L_x_283:
        /* <DEDUP_REMOVED lines=13> */
.L_x_286:
[----:B------:R-:W-:Y:S05]  /*be10*/  BSYNC B1 ;  /* 0x0000000000017941 */ /* 0x000fea0003800000 */
.L_x_285:
        /* <DEDUP_REMOVED lines=13> */
.L_x_288:
[----:B------:R-:W-:Y:S05]  /*bef0*/  BSYNC B1 ;  /* 0x0000000000017941 */ /* 0x000fea0003800000 */
.L_x_287:
[----:B------:R-:W-:Y:S05]  /*bf00*/  @P1 BRA `(.L_x_289) ;  /* 0x0000002000ac1947 */ /* 0x000fea0003800000 */
[----:B------:R-:W2:Y:S01]  /*bf10*/  LDL.LU R2, [R1+0x74] ;  /* 0x0000740001027983 */ /* 0x000ea20000300800 */
[----:B-----5:R-:W-:-:S04]  /*bf20*/  LOP3.LUT R0, R0, 0xff, RZ, 0xc0, !PT ;  /* 0x000000ff00007812 */ /* 0x020fc800078ec0ff */
[----:B------:R-:W-:-:S05]  /*bf30*/  F2FP.F16.E5M2.UNPACK_B R0, R0 ;  /* 0x00000000ff00723e */ /* 0x000fca00020004ff */
[----:B------:R-:W-:-:S05]  /*bf40*/  HADD2.F32 R0, -RZ, R0.H0_H0 ;  /* 0x20000000ff007230 */ /* 0x000fca0000004100 */
[----:B------:R-:W-:-:S04]  /*bf50*/  FMUL R0, R0, UR21 ;  /* 0x0000001500007c20 */ /* 0x000fc80008400000 */
[----:B--2---:R-:W-:-:S05]  /*bf60*/  FFMA R0, R2, UR20, R0 ;  /* 0x0000001402007c23 */ /* 0x004fca0008000000 */
[----:B0-----:R-:W-:-:S05]  /*bf70*/  F2FP.SATFINITE.E5M2.F32.PACK_AB_MERGE_C R3, RZ, R0, RZ ;  /* 0x00000000ff03723e */ /* 0x001fca00048060ff */
[----:B------:R0:W-:Y:S01]  /*bf80*/  STG.E.U8 desc[UR16][R30.64+0x79], R3 ;  /* 0x000079031e007986 */ /* 0x0001e2000c101110 */
[----:B------:R-:W-:Y:S05]  /*bf90*/  BRA `(.L_x_289) ;  /* 0x0000002000887947 */ /* 0x000fea0003800000 */
.L_x_32:
[C---:B------:R-:W-:Y:S01]  /*bfa0*/  ISETP.GE.AND P3, PT, R41.reuse, 0x1, PT ;  /* 0x000000012900780c */ /* 0x040fe20003f66270 */
[----:B------:R-:W2:Y:S01]  /*bfb0*/  LDL.LU R227, [R1+0x10] ;  /* 0x0000100001e37983 */ /* 0x000ea20000300800 */
[----:B------:R-:W-:Y:S01]  /*bfc0*/  ISETP.GE.AND P2, PT, R41, 0x9, PT ;  /* 0x000000092900780c */ /* 0x000fe20003f46270 */
[----:B------:R-:W-:Y:S01]  /*bfd0*/  FMUL R225, R225, UR20 ;  /* 0x00000014e1e17c20 */ /* 0x000fe20008400000 */
[----:B------:R-:W-:Y:S01]  /*bfe0*/  ISETP.LT.OR P0, PT, R42, 0x1, !P3 ;  /* 0x000000012a00780c */ /* 0x000fe20005f01670 */
[----:B------:R-:W-:Y:S01]  /*bff0*/  FMUL R226, R226, UR20 ;  /* 0x00000014e2e27c20 */ /* 0x000fe20008400000 */
[C---:B------:R-:W-:Y:S01]  /*c000*/  ISETP.LT.OR P1, PT, R42.reuse, 0x2, !P3 ;  /* 0x000000022a00780c */ /* 0x040fe20005f21670 */
[----:B------:R-:W-:Y:S01]  /*c010*/  FMUL R223, R223, UR20 ;  /* 0x00000014dfdf7c20 */ /* 0x000fe20008400000 */
[----:B------:R-:W-:Y:S01]  /*c020*/  ISETP.LT.OR P6, PT, R42, 0x2, !P2 ;  /* 0x000000022a00780c */ /* 0x000fe200057c1670 */
[----:B------:R-:W-:Y:S01]  /*c030*/  FMUL R224, R224, UR20 ;  /* 0x00000014e0e07c20 */ /* 0x000fe20008400000 */
[----:B------:R-:W-:-:S02]  /*c040*/  F2FP.SATFINITE.E5M2.F32.PACK_AB_MERGE_C R33, RZ, R226, RZ ;  /* 0x000000e2ff21723e */ /* 0x000fc400048060ff */
[----:B------:R-:W-:Y:S01]  /*c050*/  F2FP.SATFINITE.E5M2.F32.PACK_AB_MERGE_C R225, RZ, R225, RZ ;  /* 0x000000e1ffe1723e */ /* 0x000fe200048060ff */
[----:B------:R-:W-:Y:S01]  /*c060*/  FMUL R222, R222, UR20 ;  /* 0x00000014dede7c20 */ /* 0x000fe20008400000 */
[C---:B------:R-:W-:Y:S01]  /*c070*/  ISETP.LT.OR P5, PT, R42.reuse, 0x1, !P2 ;  /* 0x000000012a00780c */ /* 0x040fe200057a1670 */
[----:B------:R-:W-:Y:S01]  /*c080*/  FMUL R221, R221, UR20 ;  /* 0x00000014dddd7c20 */ /* 0x000fe20008400000 */
[----:B------:R-:W-:Y:S01]  /*c090*/  F2FP.SATFINITE.E5M2.F32.PACK_AB_MERGE_C R223, RZ, R223, RZ ;  /* 0x000000dfffdf723e */ /* 0x000fe200048060ff */
[----:B------:R0:W-:Y:S01]  /*c0a0*/  @!P0 STG.E.U8 desc[UR16][R24.64], R33 ;  /* 0x0000002118008986 */ /* 0x0001e2000c101110 */
[----:B------:R-:W-:-:S03]  /*c0b0*/  ISETP.LT.OR P0, PT, R42, 0x9, !P3 ;  /* 0x000000092a00780c */ /* 0x000fc60005f01670 */
[----:B------:R-:W-:Y:S01]  /*c0c0*/  @!P1 STG.E.U8 desc[UR16][R24.64+0x1], R225 ;  /* 0x000001e118009986 */ /* 0x000fe2000c101110 */
[----:B------:R-:W-:-:S03]  /*c0d0*/  ISETP.LT.OR P1, PT, R42, 0xa, !P3 ;  /* 0x0000000a2a00780c */ /* 0x000fc60005f21670 */
[----:B------:R-:W-:Y:S01]  /*c0e0*/  @!P6 STG.E.U8 desc[UR16][R26.64+0x1], R223 ;  /* 0x000001df1a00e986 */ /* 0x000fe2000c101110 */
[----:B------:R-:W-:Y:S01]  /*c0f0*/  ISETP.LT.OR P6, PT, R42, 0xa, !P2 ;  /* 0x0000000a2a00780c */ /* 0x000fe200057c1670 */
[----:B------:R-:W-:Y:S01]  /*c100*/  FMUL R219, R219, UR20 ;  /* 0x00000014dbdb7c20 */ /* 0x000fe20008400000 */
[----:B------:R-:W-:Y:S01]  /*c110*/  F2FP.SATFINITE.E5M2.F32.PACK_AB_MERGE_C R35, RZ, R224, RZ ;  /* 0x000000e0ff23723e */ /* 0x000fe200048060ff */
[----:B------:R-:W-:Y:S01]  /*c120*/  FMUL R220, R220, UR20 ;  /* 0x00000014dcdc7c20 */ /* 0x000fe20008400000 */
[----:B0-----:R-:W-:Y:S01]  /*c130*/  F2FP.SATFINITE.E5M2.F32.PACK_AB_MERGE_C R33, RZ, R222, RZ ;  /* 0x000000deff21723e */ /* 0x001fe200048060ff */
[----:B------:R-:W-:Y:S01]  /*c140*/  FMUL R218, R218, UR20 ;  /* 0x00000014dada7c20 */ /* 0x000fe20008400000 */
[----:B------:R-:W-:Y:S01]  /*c150*/  F2FP.SATFINITE.E5M2.F32.PACK_AB_MERGE_C R221, RZ, R221, RZ ;  /* 0x000000ddffdd723e */ /* 0x000fe200048060ff */
[----:B------:R0:W-:Y:S01]  /*c160*/  @!P5 STG.E.U8 desc[UR16][R26.64], R35 ;  /* 0x000000231a00d986 */ /* 0x0001e2000c101110 */
[C---:B------:R-:W-:Y:S02]  /*c170*/  ISETP.LT.OR P5, PT, R42.reuse, 0x9, !P2 ;  /* 0x000000092a00780c */ /* 0x040fe400057a1670 */
[----:B------:R-:W-:Y:S01]  /*c180*/  F2FP.SATFINITE.E5M2.F32.PACK_AB_MERGE_C R219, RZ, R219, RZ ;  /* 0x000000dbffdb723e */ /* 0x000fe200048060ff */
[----:B------:R1:W-:Y:S01]  /*c190*/  @!P0 STG.E.U8 desc[UR16][R24.64+0x8], R33 ;  /* 0x0000082118008986 */ /* 0x0003e2000c101110 */
[----:B------:R-:W-:-:S03]  /*c1a0*/  ISETP.LT.OR P0, PT, R42, 0x11, !P3 ;  /* 0x000000112a00780c */ /* 0x000fc60005f01670 */
[----:B------:R-:W-:Y:S01]  /*c1b0*/  @!P1 STG.E.U8 desc[UR16][R24.64+0x9], R221 ;  /* 0x000009dd18009986 */ /* 0x000fe2000c101110 */
[----:B------:R-:W-:-:S03]  /*c1c0*/  ISETP.LT.OR P1, PT, R42, 0x12, !P3 ;  /* 0x000000122a00780c */ /* 0x000fc60005f21670 */
[----:B------:R-:W-:Y:S01]  /*c1d0*/  @!P6 STG.E.U8 desc[UR16][R26.64+0x9], R219 ;  /* 0x000009db1a00e986 */ /* 0x000fe2000c101110 */
[C---:B------:R-:W-:Y:S01]  /*c1e0*/  ISETP.LT.OR P6, PT, R42.reuse, 0x12, !P2 ;  /* 0x000000122a00780c */ /* 0x040fe200057c1670 */
[----:B------:R-:W-:Y:S01]  /*c1f0*/  FMUL R217, R217, UR20 ;  /* 0x00000014d9d97c20 */ /* 0x000fe20008400000 */
[----:B0-----:R-:W-:Y:S01]  /*c200*/  F2FP.SATFINITE.E5M2.F32.PACK_AB_MERGE_C R35, RZ, R220, RZ ;  /* 0x000000dcff23723e */ /* 0x001fe200048060ff */
[----:B------:R-:W-:Y:S01]  /*c210*/  FMUL R215, R215, UR20 ;  /* 0x00000014d7d77c20 */ /* 0x000fe20008400000 */
[----:B------:R-:W3:Y:S01]  /*c220*/  LDL.LU R226, [R1+0xc] ;  /* 0x00000c0001e27983 */ /* 0x000ee20000300800 */
[----:B-1----:R-:W-:Y:S02]  /*c230*/  F2FP.SATFINITE.E5M2.F32.PACK_AB_MERGE_C R33, RZ, R218, RZ ;  /* 0x000000daff21723e */ /* 0x002fe400048060ff */
[----:B------:R-:W-:Y:S01]  /*c240*/  F2FP.SATFINITE.E5M2.F32.PACK_AB_MERGE_C R217, RZ, R217, RZ ;  /* 0x000000d9ffd9723e */ /* 0x000fe200048060ff */
[----:B------:R0:W-:Y:S01]  /*c250*/  @!P5 STG.E.U8 desc[UR16][R26.64+0x8], R35 ;  /* 0x000008231a00d986 */ /* 0x0001e2000c101110 */
[----:B------:R-:W-:-:S02]  /*c260*/  ISETP.LT.OR P5, PT, R42, 0x11, !P2 ;  /* 0x000000112a00780c */ /* 0x000fc400057a1670 */
[----:B------:R-:W-:Y:S01]  /*c270*/  F2FP.SATFINITE.E5M2.F32.PACK_AB_MERGE_C R215, RZ, R215, RZ ;  /* 0x000000d7ffd7723e */ /* 0x000fe200048060ff */
[----:B------:R-:W4:Y:S01]  /*c280*/  LDL.LU R224, [R1+0x8] ;  /* 0x0000080001e07983 */ /* 0x000f220000300800 */
[----:B------:R-:W-:-:S03]  /*c290*/  FMUL R216, R216, UR20 ;  /* 0x00000014d8d87c20 */ /* 0x000fc60008400000 */
[----:B------:R-:W3:Y:S04]  /*c2a0*/  LDL.LU R225, [R1+0x4] ;  /* 0x0000040001e17983 */ /* 0x000ee80000300800 */
[----:B------:R-:W4:Y:S01]  /*c2b0*/  LDL.LU R223, [R1] ;  /* 0x0000000001df7983 */ /* 0x000f220000300800 */
[----:B0-----:R-:W-:Y:S01]  /*c2c0*/  F2FP.SATFINITE.E5M2.F32.PACK_AB_MERGE_C R35, RZ, R216, RZ ;  /* 0x000000d8ff23723e */ /* 0x001fe200048060ff */
[----:B------:R-:W-:Y:S01]  /*c2d0*/  FMUL R214, R214, UR20 ;  /* 0x00000014d6d67c20 */ /* 0x000fe20008400000 */
[----:B------:R-:W-:Y:S01]  /*c2e0*/  FMUL R213, R213, UR20 ;  /* 0x00000014d5d57c20 */ /* 0x000fe20008400000 */
[----:B------:R0:W-:Y:S01]  /*c2f0*/  @!P0 STG.E.U8 desc[UR16][R24.64+0x10], R33 ;  /* 0x0000102118008986 */ /* 0x0001e2000c101110 */
[----:B------:R-:W-:Y:S01]  /*c300*/  ISETP.LT.OR P0, PT, R42, 0x19, !P3 ;  /* 0x000000192a00780c */ /* 0x000fe20005f01670 */
[----:B------:R-:W-:Y:S01]  /*c310*/  FMUL R211, R211, UR20 ;  /* 0x00000014d3d37c20 */ /* 0x000fe20008400000 */
[----:B------:R-:W-:Y:S01]  /*c320*/  FMUL R212, R212, UR20 ;  /* 0x00000014d4d47c20 */ /* 0x000fe20008400000 */
[----:B------:R-:W-:Y:S01]  /*c330*/  @!P1 STG.E.U8 desc[UR16][R24.64+0x11], R217 ;  /* 0x000011d918009986 */ /* 0x000fe2000c101110 */
[----:B------:R-:W-:Y:S01]  /*c340*/  ISETP.LT.OR P1, PT, R42, 0x1a, !P3 ;  /* 0x0000001a2a00780c */ /* 0x000fe20005f21670 */
[----:B------:R-:W-:Y:S01]  /*c350*/  FMUL R210, R210, UR20 ;  /* 0x00000014d2d27c20 */ /* 0x000fe20008400000 */
[----:B------:R-:W-:Y:S01]  /*c360*/  F2FP.SATFINITE.E5M2.F32.PACK_AB_MERGE_C R213, RZ, R213, RZ ;  /* 0x000000d5ffd5723e */ /* 0x000fe200048060ff */
[----:B------:R-:W-:Y:S01]  /*c370*/  @!P6 STG.E.U8 desc[UR16][R26.64+0x11], R215 ;  /* 0x000011d71a00e986 */ /* 0x000fe2000c101110 */
[C---:B------:R-:W-:Y:S01]  /*c380*/  ISETP.LT.OR P6, PT, R42.reuse, 0x1a, !P2 ;  /* 0x0000001a2a00780c */ /* 0x040fe200057c1670 */
[----:B------:R-:W-:Y:S01]  /*c390*/  FMUL R209, R209, UR20 ;  /* 0x00000014d1d17c20 */ /* 0x000fe20008400000 */
[----:B------:R-:W-:Y:S01]  /*c3a0*/  F2FP.SATFINITE.E5M2.F32.PACK_AB_MERGE_C R211, RZ, R211, RZ ;  /* 0x000000d3ffd3723e */ /* 0x000fe200048060ff */
[----:B------:R1:W-:Y:S01]  /*c3b0*/  @!P5 STG.E.U8 desc[UR16][R26.64+0x10], R35 ;  /* 0x000010231a00d986 */ /* 0x0003e2000c101110 */
[----:B0-----:R-:W-:Y:S01]  /*c3c0*/  F2FP.SATFINITE.E5M2.F32.PACK_AB_MERGE_C R33, RZ, R214, RZ ;  /* 0x000000d6ff21723e */ /* 0x001fe200048060ff */
[----:B------:R-:W-:Y:S01]  /*c3d0*/  FMUL R207, R207, UR20 ;  /* 0x00000014cfcf7c20 */ /* 0x000fe20008400000 */
[----:B------:R-:W-:Y:S01]  /*c3e0*/  ISETP.LT.OR P5, PT, R42, 0x19, !P2 ;  /* 0x000000192a00780c */ /* 0x000fe200057a1670 */
[----:B------:R-:W-:Y:S01]  /*c3f0*/  FMUL R208, R208, UR20 ;  /* 0x00000014d0d07c20 */ /* 0x000fe20008400000 */
[----:B------:R-:W-:Y:S01]  /*c400*/  F2FP.SATFINITE.E5M2.F32.PACK_AB_MERGE_C R209, RZ, R209, RZ ;  /* 0x000000d1ffd1723e */ /* 0x000fe200048060ff */
[----:B------:R0:W-:Y:S01]  /*c410*/  @!P0 STG.E.U8 desc[UR16][R24.64+0x18], R33 ;  /* 0x0000182118008986 */ /* 0x0001e2000c101110 */
[----:B------:R-:W-:Y:S01]  /*c420*/  ISETP.LT.OR P0, PT, R42, 0x21, !P3 ;  /* 0x000000212a00780c */ /* 0x000fe20005f01670 */
[----:B------:R-:W-:Y:S01]  /*c430*/  FMUL R206, R206, UR20 ;  /* 0x00000014cece7c20 */ /* 0x000fe20008400000 */
[----:B------:R-:W-:Y:S01]  /*c440*/  F2FP.SATFINITE.E5M2.F32.PACK_AB_MERGE_C R207, RZ, R207, RZ ;  /* 0x000000cfffcf723e */ /* 0x000fe200048060ff */
[----:B------:R-:W-:Y:S01]  /*c450*/  @!P1 STG.E.U8 desc[UR16][R24.64+0x19], R213 ;  /* 0x000019d518009986 */ /* 0x000fe2000c101110 */
[C---:B------:R-:W-:Y:S01]  /*c460*/  ISETP.LT.OR P1, PT, R42.reuse, 0x22, !P3 ;  /* 0x000000222a00780c */ /* 0x040fe20005f21670 */
[----:B------:R-:W-:Y:S01]  /*c470*/  FMUL R205, R205, UR20 ;  /* 0x00000014cdcd7c20 */ /* 0x000fe20008400000 */
[----:B-1----:R-:W-:Y:S01]  /*c480*/  F2FP.SATFINITE.E5M2.F32.PACK_AB_MERGE_C R35, RZ, R212, RZ ;  /* 0x000000d4ff23723e */ /* 0x002fe200048060ff */
[----:B------:R-:W-:Y:S01]  /*c490*/  @!P6 STG.E.U8 desc[UR16][R26.64+0x19], R211 ;  /* 0x000019d31a00e986 */ /* 0x000fe2000c101110 */
[----:B------:R-:W-:Y:S01]  /*c4a0*/  ISETP.LT.OR P6, PT, R42, 0x22, !P2 ;  /* 0x000000222a00780c */ /* 0x000fe200057c1670 */
        /* <DEDUP_REMOVED lines=9> */
[C---:B------:R-:W-:Y:S01]  /*c540*/  ISETP.LT.OR P0, PT, R42.reuse, 0x29, !P3 ;  /* 0x000000292a00780c */ /* 0x040fe20005f01670 */
[----:B------:R-:W-:Y:S01]  /*c550*/  FMUL R201, R201, UR20 ;  /* 0x00000014c9c97c20 */ /* 0x000fe20008400000 */
[----:B------:R-:W-:Y:S01]  /*c560*/  FMUL R199, R199, UR20 ;  /* 0x00000014c7c77c20 */ /* 0x000fe20008400000 */
[----:B------:R-:W-:Y:S01]  /*c570*/  @!P1 STG.E.U8 desc[UR16][R24.64+0x21], R209 ;  /* 0x000021d118009986 */ /* 0x000fe2000c101110 */
[----:B------:R-:W-:Y:S01]  /*c580*/  ISETP.LT.OR P1, PT, R42, 0x2a, !P3 ;  /* 0x0000002a2a00780c */ /* 0x000fe20005f21670 */
        /* <DEDUP_REMOVED lines=9> */
[C---:B------:R-:W-:Y:S01]  /*c620*/  ISETP.LT.OR P5, PT, R42.reuse, 0x29, !P2 ;  /* 0x000000292a00780c */ /* 0x040fe200057a1670 */
[----:B------:R-:W-:Y:S01]  /*c630*/  FMUL R195, R195, UR20 ;  /* 0x00000014c3c37c20 */ /* 0x000fe20008400000 */
[----:B------:R-:W-:Y:S01]  /*c640*/  F2FP.SATFINITE.E5M2.F32.PACK_AB_MERGE_C R199, RZ, R199, RZ ;  /* 0x000000c7ffc7723e */ /* 0x000fe200048060ff */
[----:B------:R0:W-:Y:S01]  /*c650*/  @!P0 STG.E.U8 desc[UR16][R24.64+0x28], R33 ;  /* 0x0000282118008986 */ /* 0x0001e2000c101110 */
[----:B------:R-:W-:Y:S01]  /*c660*/  ISETP.LT.OR P0, PT, R42, 0x31, !P3 ;  /* 0x000000312a00780c */ /* 0x000fe20005f01670 */
[----:B------:R-:W-:Y:S01]  /*c670*/  FMUL R196, R196, UR20 ;  /* 0x00000014c4c47c20 */ /* 0x000fe20008400000 */
[----:B------:R-:W-:Y:S01]  /*c680*/  F2FP.SATFINITE.E5M2.F32.PACK_AB_MERGE_C R197, RZ, R197, RZ ;  /* 0x000000c5ffc5723e */ /* 0x000fe200048060ff */
[----:B------:R-:W-:Y:S01]  /*c690*/  @!P1 STG.E.U8 desc[UR16][R24.64+0x29], R205 ;  /* 0x000029cd18009986 */ /* 0x000fe2000c101110 */
[----:B------:R-:W-:Y:S01]  /*c6a0*/  ISETP.LT.OR P1, PT, R42, 0x32, !P3 ;  /* 0x000000322a00780c */ /* 0x000fe20005f21670 */
[----:B------:R-:W-:Y:S01]  /*c6b0*/  FMUL R194, R194, UR20 ;  /* 0x00000014c2c27c20 */ /* 0x000fe20008400000 */
[----:B-1----:R-:W-:Y:S01]  /*c6c0*/  F2FP.SATFINITE.E5M2.F32.PACK_AB_MERGE_C R35, RZ, R204, RZ ;  /* 0x000000ccff23723e */ /* 0x002fe200048060ff */
        /* <DEDUP_REMOVED lines=85> */
[----:B------:R-:W-:Y:S01]  /*cc20*/  F2FP.SATFINITE.E5M2.F32.PACK_AB_MERGE_C R171, RZ, R171, RZ ;  /* 0x000000abffab723e */ /* 0x000fe200048060ff */
        /* <DEDUP_REMOVED lines=27> */
[----:B------:R-:W-:Y:S01]  /*cde0*/  ISETP.LT.OR P5, PT, R42, 0x61, !P3 ;  /* 0x000000612a00780c */ /* 0x000fe20005fa1670 */
[----:B------:R-:W-:Y:S01]  /*cdf0*/  FMUL R161, R161, UR20 ;  /* 0x00000014a1a17c20 */ /* 0x000fe20008400000 */
[----:B0-----:R-:W-:Y:S01]  /*ce00*/  F2FP.SATFINITE.E5M2.F32.PACK_AB_MERGE_C R33, RZ, R178, RZ ;  /* 0x000000b2ff21723e */ /* 0x001fe200048060ff */
[----:B------:R-:W-:Y:S01]  /*ce10*/  FMUL R160, R160, UR20 ;  /* 0x00000014a0a07c20 */ /* 0x000fe20008400000 */
[----:B------:R-:W-:Y:S01]  /*ce20*/  FMUL R159, R159, UR20 ;  /* 0x000000149f9f7c20 */ /* 0x000fe20008400000 */
[----:B------:R-:W-:Y:S01]  /*ce30*/  FMUL R157, R157, UR20 ;  /* 0x000000149d9d7c20 */ /* 0x000fe20008400000 */
[----:B------:R-:W-:Y:S01]  /*ce40*/  F2FP.SATFINITE.E5M2.F32.PACK_AB_MERGE_C R161, RZ, R161, RZ ;  /* 0x000000a1ffa1723e */ /* 0x000fe200048060ff */
[----:B------:R-:W-:Y:S01]  /*ce50*/  FMUL R158, R158, UR20 ;  /* 0x000000149e9e7c20 */ /* 0x000fe20008400000 */
[----:B------:R-:W-:Y:S01]  /*ce60*/  FMUL R156, R156, UR20 ;  /* 0x000000149c9c7c20 */ /* 0x000fe20008400000 */
[----:B------:R-:W-:Y:S01]  /*ce70*/  @!P6 STG.E.U8 desc[UR16][R24.64+0x61], R177 ;  /* 0x000061b11800e986 */ /* 0x000fe2000c101110 */
[C---:B------:R-:W-:Y:S01]  /*ce80*/  ISETP.LT.OR P6, PT, R42.reuse, 0x69, !P3 ;  /* 0x000000692a00780c */ /* 0x040fe20005fc1670 */
[----:B------:R-:W-:Y:S01]  /*ce90*/  FMUL R155, R155, UR20 ;  /* 0x000000149b9b7c20 */ /* 0x000fe20008400000 */
[----:B-1----:R-:W-:Y:S01]  /*cea0*/  F2FP.SATFINITE.E5M2.F32.PACK_AB_MERGE_C R35, RZ, R176, RZ ;  /* 0x000000b0ff23723e */ /* 0x002fe200048060ff */
[----:B------:R0:W-:Y:S01]  /*ceb0*/  @!P5 STG.E.U8 desc[UR16][R24.64+0x60], R33 ;  /* 0x000060211800d986 */ /* 0x0001e2000c101110 */
        /* <DEDUP_REMOVED lines=10> */
[----:B------:R-:W-:Y:S01]  /*cf60*/  F2FP.SATFINITE.E5M2.F32.PACK_AB_MERGE_C R155, RZ, R155, RZ ;  /* 0x0000009bff9b723e */ /* 0x000fe200048060ff */
[----:B------:R1:W-:Y:S01]  /*cf70*/  @!P6 STG.E.U8 desc[UR16][R24.64+0x68], R37 ;  /* 0x000068251800e986 */ /* 0x0003e2000c101110 */
[C---:B------:R-:W-:Y:S01]  /*cf80*/  ISETP.LT.OR P6, PT, R42.reuse, 0x71, !P3 ;  /* 0x000000712a00780c */ /* 0x040fe20005fc1670 */
[----:B------:R-:W-:Y:S01]  /*cf90*/  FMUL R23, R23, UR20 ;  /* 0x0000001417177c20 */ /* 0x000fe20008400000 */
[----:B0-----:R-:W-:Y:S01]  /*cfa0*/  F2FP.SATFINITE.E5M2.F32.PACK_AB_MERGE_C R33, RZ, R172, RZ ;  /* 0x000000acff21723e */ /* 0x001fe200048060ff */
        /* <DEDUP_REMOVED lines=15> */
[C---:B------:R-:W-:Y:S01]  /*d0a0*/  ISETP.LT.OR P6, PT, R42.reuse, 0x79, !P3 ;  /* 0x000000792a00780c */ /* 0x040fe20005fc1670 */
[----:B------:R-:W-:Y:S01]  /*d0b0*/  FMUL R17, R17, UR20 ;  /* 0x0000001411117c20 */ /* 0x000fe20008400000 */
[----:B------:R-:W-:Y:S01]  /*d0c0*/  ISETP.LT.OR P3, PT, R42, 0x7a, !P3 ;  /* 0x0000007a2a00780c */ /* 0x000fe20005f61670 */
[----:B------:R-:W-:Y:S01]  /*d0d0*/  @!P0 STG.E.U8 desc[UR16][R24.64+0x71], R169 ;  /* 0x000071a918008986 */ /* 0x000fe2000c101110 */
[----:B0-----:R-:W-:Y:S01]  /*d0e0*/  F2FP.SATFINITE.E5M2.F32.PACK_AB_MERGE_C R33, RZ, R168, RZ ;  /* 0x000000a8ff21723e */ /* 0x001fe200048060ff */
[----:B------:R-:W-:Y:S01]  /*d0f0*/  FMUL R18, R18, UR20 ;  /* 0x0000001412127c20 */ /* 0x000fe20008400000 */
[C---:B------:R-:W-:Y:S01]  /*d100*/  ISETP.GE.AND P0, PT, R41.reuse, 0x89, PT ;  /* 0x000000892900780c */ /* 0x040fe20003f06270 */
[----:B------:R-:W-:Y:S01]  /*d110*/  FMUL R16, R16, UR20 ;  /* 0x0000001410107c20 */ /* 0x000fe20008400000 */
[----:B------:R-:W-:Y:S01]  /*d120*/  F2FP.SATFINITE.E5M2.F32.PACK_AB_MERGE_C R21, RZ, R21, RZ ;  /* 0x00000015ff15723e */ /* 0x000fe200048060ff */
[----:B------:R0:W-:Y:S01]  /*d130*/  @!P1 STG.E.U8 desc[UR16][R26.64+0x70], R33 ;  /* 0x000070211a009986 */ /* 0x0001e2000c101110 */
[----:B------:R-:W-:Y:S01]  /*d140*/  ISETP.GE.AND P1, PT, R41, 0x81, PT ;  /* 0x000000812900780c */ /* 0x000fe20003f26270 */
[----:B------:R-:W-:Y:S01]  /*d150*/  FMUL R15, R15, UR20 ;  /* 0x000000140f0f7c20 */ /* 0x000fe20008400000 */
[----:B-1----:R-:W-:Y:S01]  /*d160*/  F2FP.SATFINITE.E5M2.F32.PACK_AB_MERGE_C R35, RZ, R166, RZ ;  /* 0x000000a6ff23723e */ /* 0x002fe200048060ff */
[----:B------:R-:W-:Y:S01]  /*d170*/  @!P5 STG.E.U8 desc[UR16][R26.64+0x71], R167 ;  /* 0x000071a71a00d986 */ /* 0x000fe2000c101110 */
[C---:B------:R-:W-:Y:S01]  /*d180*/  ISETP.LT.OR P5, PT, R42.reuse, 0x79, !P2 ;  /* 0x000000792a00780c */ /* 0x040fe200057a1670 */
[----:B------:R-:W-:Y:S01]  /*d190*/  FMUL R13, R13, UR20 ;  /* 0x000000140d0d7c20 */ /* 0x000fe20008400000 */
[C---:B------:R-:W-:Y:S01]  /*d1a0*/  ISETP.LT.OR P2, PT, R42.reuse, 0x7a, !P2 ;  /* 0x0000007a2a00780c */ /* 0x040fe20005741670 */
        /* <DEDUP_REMOVED lines=9> */
[----:B------:R-:W-:Y:S01]  /*d240*/  F2FP.SATFINITE.E5M2.F32.PACK_AB_MERGE_C R17, RZ, R17, RZ ;  /* 0x00000011ff11723e */ /* 0x000fe200048060ff */
[----:B------:R-:W-:Y:S01]  /*d250*/  @!P5 STG.E.U8 desc[UR16][R26.64+0x78], R37 ;  /* 0x000078251a00d986 */ /* 0x000fe2000c101110 */
[C---:B------:R-:W-:Y:S01]  /*d260*/  ISETP.LT.OR P5, PT, R42.reuse, 0x1, !P0 ;  /* 0x000000012a00780c */ /* 0x040fe200047a1670 */
[----:B------:R-:W-:Y:S01]  /*d270*/  FMUL R9, R9, UR20 ;  /* 0x0000001409097c20 */ /* 0x000fe20008400000 */
[----:B------:R-:W-:Y:S01]  /*d280*/  F2FP.SATFINITE.E5M2.F32.PACK_AB_MERGE_C R15, RZ, R15, RZ ;  /* 0x0000000fff0f723e */ /* 0x000fe200048060ff */
[----:B------:R0:W-:Y:S01]  /*d290*/  @!P2 STG.E.U8 desc[UR16][R26.64+0x79], R163 ;  /* 0x000079a31a00a986 */ /* 0x0001e2000c101110 */
        /* <DEDUP_REMOVED lines=8> */
[C---:B------:R-:W-:Y:S01]  /*d320*/  ISETP.LT.OR P6, PT, R42.reuse, 0x2, !P0 ;  /* 0x000000022a00780c */ /* 0x040fe200047c1670 */
[----:B------:R-:W-:Y:S01]  /*d330*/  FMUL R7, R7, UR20 ;  /* 0x0000001407077c20 */ /* 0x000fe20008400000 */
[----:B------:R-:W-:Y:S01]  /*d340*/  F2FP.SATFINITE.E5M2.F32.PACK_AB_MERGE_C R11, RZ, R11, RZ ;  /* 0x0000000bff0b723e */ /* 0x000fe200048060ff */
[----:B------:R2:W-:Y:S01]  /*d350*/  @!P5 STG.E.U8 desc[UR16][R30.64], R33 ;  /* 0x000000211e00d986 */ /* 0x0005e2000c101110 */
[----:B------:R-:W-:Y:S01]  /*d360*/  ISETP.LT.OR P5, PT, R42, 0x9, !P0 ;  /* 0x000000092a00780c */ /* 0x000fe200047a1670 */
[----:B------:R-:W-:Y:S01]  /*d370*/  FMUL R5, R5, UR20 ;  /* 0x0000001405057c20 */ /* 0x000fe20008400000 */
[----:B0-----:R-:W-:Y:S01]  /*d380*/  F2FP.SATFINITE.E5M2.F32.PACK_AB_MERGE_C R27, RZ, R156, RZ ;  /* 0x0000009cff1b723e */ /* 0x001fe200048060ff */
[----:B-----5:R-:W-:Y:S01]  /*d390*/  FMUL R0, R0, UR20 ;  /* 0x0000001400007c20 */ /* 0x020fe20008400000 */
[----:B------:R-:W-:Y:S01]  /*d3a0*/  F2FP.SATFINITE.E5M2.F32.PACK_AB_MERGE_C R9, RZ, R9, RZ ;  /* 0x00000009ff09723e */ /* 0x000fe200048060ff */
[----:B------:R-:W-:Y:S01]  /*d3b0*/  FMUL R6, R6, UR20 ;  /* 0x0000001406067c20 */ /* 0x000fe20008400000 */
[----:B------:R-:W-:Y:S01]  /*d3c0*/  F2FP.SATFINITE.E5M2.F32.PACK_AB_MERGE_C R7, RZ, R7, RZ ;  /* 0x00000007ff07723e */ /* 0x000fe200048060ff */
[----:B------:R-:W3:Y:S01]  /*d3d0*/  LDL.LU R221, [R1+0x14] ;  /* 0x0000140001dd7983 */ /* 0x000ee20000300800 */
[----:B-1----:R-:W-:Y:S01]  /*d3e0*/  F2FP.SATFINITE.E5M2.F32.PACK_AB_MERGE_C R25, RZ, R158, RZ ;  /* 0x0000009eff19723e */ /* 0x002fe200048060ff */
[----:B------:R-:W-:Y:S01]  /*d3f0*/  FMUL R2, R2, UR20 ;  /* 0x0000001402027c20 */ /* 0x000fe20008400000 */
[----:B------:R-:W-:Y:S01]  /*d400*/  F2FP.SATFINITE.E5M2.F32.PACK_AB_MERGE_C R5, RZ, R5, RZ ;  /* 0x00000005ff05723e */ /* 0x000fe200048060ff */
[----:B------:R-:W-:Y:S01]  /*d410*/  @!P6 STG.E.U8 desc[UR16][R30.64+0x1], R159 ;  /* 0x0000019f1e00e986 */ /* 0x000fe2000c101110 */
[C---:B------:R-:W-:Y:S01]  /*d420*/  ISETP.LT.OR P6, PT, R42.reuse, 0xa, !P0 ;  /* 0x0000000a2a00780c */ /* 0x040fe200047c1670 */
[----:B------:R-:W-:Y:S01]  /*d430*/  FMUL R3, R3, UR20 ;  /* 0x0000001403037c20 */ /* 0x000fe20008400000 */
[----:B--2---:R-:W-:Y:S01]  /*d440*/  F2FP.SATFINITE.E5M2.F32.PACK_AB_MERGE_C R33, RZ, R152, RZ ;  /* 0x00000098ff21723e */ /* 0x004fe200048060ff */
[----:B------:R-:W-:Y:S01]  /*d450*/  @!P2 STG.E.U8 desc[UR16][R28.64+0x9], R157 ;  /* 0x0000099d1c00a986 */ /* 0x000fe2000c101110 */
[----:B------:R-:W-:Y:S01]  /*d460*/  ISETP.LT.OR P2, PT, R42, 0x12, !P1 ;  /* 0x000000122a00780c */ /* 0x000fe20004f41670 */
[----:B------:R-:W-:-:S02]  /*d470*/  FMUL R4, R4, UR20 ;  /* 0x0000001404047c20 */ /* 0x000fc40008400000 */
[----:B------:R0:W-:Y:S01]  /*d480*/  @!P3 STG.E.U8 desc[UR16][R28.64+0x8], R25 ;  /* 0x000008191c00b986 */ /* 0x0001e2000c101110 */
[----:B------:R-:W-:-:S03]  /*d490*/  ISETP.LT.OR P3, PT, R42, 0x11, !P1 ;  /* 0x000000112a00780c */ /* 0x000fc60004f61670 */
[----:B------:R1:W-:Y:S01]  /*d4a0*/  @!P5 STG.E.U8 desc[UR16][R30.64+0x8], R27 ;  /* 0x0000081b1e00d986 */ /* 0x0003e2000c101110 */
[----:B------:R-:W-:-:S03]  /*d4b0*/  ISETP.LT.OR P5, PT, R42, 0x11, !P0 ;  /* 0x000000112a00780c */ /* 0x000fc600047a1670 */
[----:B------:R-:W-:Y:S01]  /*d4c0*/  @!P6 STG.E.U8 desc[UR16][R30.64+0x9], R155 ;  /* 0x0000099b1e00e986 */ /* 0x000fe2000c101110 */
[----:B------:R-:W-:-:S03]  /*d4d0*/  ISETP.LT.OR P6, PT, R42, 0x12, !P0 ;  /* 0x000000122a00780c */ /* 0x000fc600047c1670 */
[----:B------:R-:W-:Y:S01]  /*d4e0*/  @!P2 STG.E.U8 desc[UR16][R28.64+0x11], R153 ;  /* 0x000011991c00a986 */ /* 0x000fe2000c101110 */
[----:B------:R-:W-:Y:S02]  /*d4f0*/  ISETP.LT.OR P2, PT, R42, 0x1a, !P1 ;  /* 0x0000001a2a00780c */ /* 0x000fe40004f41670 */
[----:B0-----:R-:W-:Y:S01]  /*d500*/  F2FP.SATFINITE.E5M2.F32.PACK_AB_MERGE_C R25, RZ, R154, RZ ;  /* 0x0000009aff19723e */ /* 0x001fe200048060ff */
[----:B------:R-:W2:Y:S01]  /*d510*/  LDL.LU R220, [R1+0x18] ;  /* 0x0000180001dc7983 */ /* 0x000ea20000300800 */
[----:B-1----:R-:W-:-:S03]  /*d520*/  F2FP.SATFINITE.E5M2.F32.PACK_AB_MERGE_C R27, RZ, R20, RZ ;  /* 0x00000014ff1b723e */ /* 0x002fc600048060ff */
[----:B------:R0:W-:Y:S01]  /*d530*/  @!P3 STG.E.U8 desc[UR16][R28.64+0x10], R25 ;  /* 0x000010191c00b986 */ /* 0x0001e2000c101110 */
[----:B------:R-:W-:-:S03]  /*d540*/  ISETP.LT.OR P3, PT, R42, 0x19, !P1 ;  /* 0x000000192a00780c */ /* 0x000fc60004f61670 */
[----:B------:R-:W-:Y:S01]  /*d550*/  @!P5 STG.E.U8 desc[UR16][R30.64+0x10], R33 ;  /* 0x000010211e00d986 */ /* 0x000fe2000c101110 */
[----:B------:R-:W-:-:S03]  /*d560*/  ISETP.LT.OR P5, PT, R42, 0x19, !P0 ;  /* 0x000000192a00780c */ /* 0x000fc600047a1670 */
[----:B------:R1:W-:Y:S01]  /*d570*/  @!P6 STG.E.U8 desc[UR16][R30.64+0x11], R23 ;  /* 0x000011171e00e986 */ /* 0x0003e2000c101110 */
[----:B------:R-:W-:-:S03]  /*d580*/  ISETP.LT.OR P6, PT, R42, 0x1a, !P0 ;  /* 0x0000001a2a00780c */ /* 0x000fc600047c1670 */
[----:B------:R4:W-:Y:S01]  /*d590*/  @!P2 STG.E.U8 desc[UR16][R28.64+0x19], R21 ;  /* 0x000019151c00a986 */ /* 0x0009e2000c101110 */
[C---:B------:R-:W-:Y:S02]  /*d5a0*/  ISETP.LT.OR P2, PT, R42.reuse, 0x22, !P1 ;  /* 0x000000222a00780c */ /* 0x040fe40004f41670 */
[----:B0-----:R-:W-:Y:S01]  /*d5b0*/  F2FP.SATFINITE.E5M2.F32.PACK_AB_MERGE_C R25, RZ, R22, RZ ;  /* 0x00000016ff19723e */ /* 0x001fe200048060ff */
[----:B------:R-:W2:Y:S04]  /*d5c0*/  LDL.LU R222, [R1+0x1c] ;  /* 0x00001c0001de7983 */ /* 0x000ea80000300800 */
[----:B------:R-:W-:Y:S01]  /*d5d0*/  @!P3 STG.E.U8 desc[UR16][R28.64+0x18], R25 ;  /* 0x000018191c00b986 */ /* 0x000fe2000c101110 */
[C---:B------:R-:W-:Y:S02]  /*d5e0*/  ISETP.LT.OR P3, PT, R42.reuse, 0x21, !P1 ;  /* 0x000000212a00780c */ /* 0x040fe40004f61670 */
[----:B-1----:R-:W-:Y:S01]  /*d5f0*/  F2FP.SATFINITE.E5M2.F32.PACK_AB_MERGE_C R23, RZ, R18, RZ ;  /* 0x00000012ff17723e */ /* 0x002fe200048060ff */
[----:B------:R-:W-:Y:S01]  /*d600*/  @!P5 STG.E.U8 desc[UR16][R30.64+0x18], R27 ;  /* 0x0000181b1e00d986 */ /* 0x000fe2000c101110 */
[----:B------:R-:W-:-:S02]  /*d610*/  ISETP.LT.OR P5, PT, R42, 0x21, !P0 ;  /* 0x000000212a00780c */ /* 0x000fc400047a1670 */
[----:B----4-:R-:W-:Y:S01]  /*d620*/  F2FP.SATFINITE.E5M2.F32.PACK_AB_MERGE_C R21, RZ, R16, RZ ;  /* 0x00000010ff15723e */ /* 0x010fe200048060ff */
[----:B------:R0:W-:Y:S01]  /*d630*/  @!P6 STG.E.U8 desc[UR16][R30.64+0x19], R19 ;  /* 0x000019131e00e986 */ /* 0x0001e2000c101110 */
[----:B------:R-:W-:-:S03]  /*d640*/  ISETP.LT.OR P6, PT, R42, 0x22, !P0 ;  /* 0x000000222a00780c */ /* 0x000fc600047c1670 */
[----:B------:R1:W-:Y:S01]  /*d650*/  @!P2 STG.E.U8 desc[UR16][R28.64+0x21], R17 ;  /* 0x000021111c00a986 */ /* 0x0003e2000c101110 */
[----:B------:R-:W-:-:S03]  /*d660*/  ISETP.LT.OR P2, PT, R42, 0x2a, !P1 ;  /* 0x0000002a2a00780c */ /* 0x000fc60004f41670 */
[----:B------:R-:W-:Y:S01]  /*d670*/  @!P3 STG.E.U8 desc[UR16][R28.64+0x20], R23 ;  /* 0x000020171c00b986 */ /* 0x000fe2000c101110 */
[----:B------:R-:W-:-:S03]  /*d680*/  ISETP.LT.OR P3, PT, R42, 0x29, !P1 ;  /* 0x000000292a00780c */ /* 0x000fc60004f61670 */
[----:B------:R-:W-:Y:S01]  /*d690*/  @!P5 STG.E.U8 desc[UR16][R30.64+0x20], R21 ;  /* 0x000020151e00d986 */ /* 0x000fe2000c101110 */
[C---:B------:R-:W-:Y:S02]  /*d6a0*/  ISETP.LT.OR P5, PT, R42.reuse, 0x29, !P0 ;  /* 0x000000292a00780c */ /* 0x040fe400047a1670 */
[----:B0-----:R-:W-:Y:S01]  /*d6b0*/  F2FP.SATFINITE.E5M2.F32.PACK_AB_MERGE_C R19, RZ, R14, RZ ;  /* 0x0000000eff13723e */ /* 0x001fe200048060ff */
[----:B------:R0:W-:Y:S01]  /*d6c0*/  @!P6 STG.E.U8 desc[UR16][R30.64+0x21], R15 ;  /* 0x0000210f1e00e986 */ /* 0x0001e2000c101110 */
[C---:B------:R-:W-:Y:S02]  /*d6d0*/  ISETP.LT.OR P6, PT, R42.reuse, 0x2a, !P0 ;  /* 0x0000002a2a00780c */ /* 0x040fe400047c1670 */
[----:B-1----:R-:W-:Y:S01]  /*d6e0*/  F2FP.SATFINITE.E5M2.F32.PACK_AB_MERGE_C R17, RZ, R12, RZ ;  /* 0x0000000cff11723e */ /* 0x002fe200048060ff */
        /* <DEDUP_REMOVED lines=15> */
[----:B0-----:R-:W-:Y:S02]  /*d7e0*/  F2FP.SATFINITE.E5M2.F32.PACK_AB_MERGE_C R11, RZ, R6, RZ ;  /* 0x00000006ff0b723e */ /* 0x001fe400048060ff */
[C---:B------:R-:W-:Y:S01]  /*d7f0*/  ISETP.LT.OR P5, PT, R42.reuse, 0x39, !P0 ;  /* 0x000000392a00780c */ /* 0x040fe200047a1670 */
[----:B------:R0:W-:Y:S01]  /*d800*/  @!P6 STG.E.U8 desc[UR16][R30.64+0x31], R7 ;  /* 0x000031071e00e986 */ /* 0x0001e2000c101110 */
[----:B-1----:R-:W-:Y:S02]  /*d810*/  F2FP.SATFINITE.E5M2.F32.PACK_AB_MERGE_C R9, RZ, R4, RZ ;  /* 0x00000004ff09723e */ /* 0x002fe400048060ff */
[C---:B------:R-:W-:Y:S01]  /*d820*/  ISETP.LT.OR P6, PT, R42.reuse, 0x3a, !P0 ;  /* 0x0000003a2a00780c */ /* 0x040fe200047c1670 */
[----:B------:R1:W-:Y:S04]  /*d830*/  @!P2 STG.E.U8 desc[UR16][R28.64+0x39], R5 ;  /* 0x000039051c00a986 */ /* 0x0003e8000c101110 */
[----:B------:R4:W-:Y:S01]  /*d840*/  @!P3 STG.E.U8 desc[UR16][R28.64+0x38], R11 ;  /* 0x0000380b1c00b986 */ /* 0x0009e2000c101110 */
[----:B------:R-:W-:Y:S01]  /*d850*/  FMUL R4, R227, UR20 ;  /* 0x00000014e3047c20 */ /* 0x000fe20008400000 */
[----:B------:R-:W-:-:S02]  /*d860*/  ISETP.LT.OR P3, PT, R42, 0x41, !P1 ;  /* 0x000000412a00780c */ /* 0x000fc40004f61670 */
[----:B0-----:R-:W-:Y:S02]  /*d870*/  F2FP.SATFINITE.E5M2.F32.PACK_AB_MERGE_C R7, RZ, R3, RZ ;  /* 0x00000003ff07723e */ /* 0x001fe400048060ff */
[----:B-1----:R-:W-:Y:S01]  /*d880*/  F2FP.SATFINITE.E5M2.F32.PACK_AB_MERGE_C R5, RZ, R0, RZ ;  /* 0x00000000ff05723e */ /* 0x002fe200048060ff */
[----:B------:R-:W-:Y:S01]  /*d890*/  FMUL R0, R223, UR20 ;  /* 0x00000014df007c20 */ /* 0x000fe20008400000 */
[----:B------:R-:W-:Y:S01]  /*d8a0*/  ISETP.LT.OR P2, PT, R42, 0x42, !P1 ;  /* 0x000000422a00780c */ /* 0x000fe20004f41670 */
[----:B------:R-:W2:Y:S01]  /*d8b0*/  LDL.LU R223, [R1+0x20] ;  /* 0x0000200001df7983 */ /* 0x000ea20000300800 */
[----:B----4-:R-:W-:Y:S02]  /*d8c0*/  F2FP.SATFINITE.E5M2.F32.PACK_AB_MERGE_C R11, RZ, R2, RZ ;  /* 0x00000002ff0b723e */ /* 0x010fe400048060ff */
[----:B------:R-:W-:Y:S01]  /*d8d0*/  F2FP.SATFINITE.E5M2.F32.PACK_AB_MERGE_C R13, RZ, R0, RZ ;  /* 0x00000000ff0d723e */ /* 0x000fe200048060ff */
[----:B---3--:R-:W-:Y:S01]  /*d8e0*/  FMUL R0, R225, UR20 ;  /* 0x00000014e1007c20 */ /* 0x008fe20008400000 */
[----:B------:R-:W-:Y:S01]  /*d8f0*/  FMUL R2, R224, UR20 ;  /* 0x00000014e0027c20 */ /* 0x000fe20008400000 */
[----:B------:R-:W3:Y:S04]  /*d900*/  LDL.LU R225, [R1+0x24] ;  /* 0x0000240001e17983 */ /* 0x000ee80000300800 */
[----:B------:R-:W4:Y:S01]  /*d910*/  LDL.LU R224, [R1+0x28] ;  /* 0x0000280001e07983 */ /* 0x000f220000300800 */
[----:B------:R-:W-:-:S03]  /*d920*/  FMUL R3, R226, UR20 ;  /* 0x00000014e2037c20 */ /* 0x000fc60008400000 */
[----:B------:R-:W4:Y:S04]  /*d930*/  LDL.LU R226, [R1+0x2c] ;  /* 0x00002c0001e27983 */ /* 0x000f280000300800 */
[----:B------:R-:W4:Y:S04]  /*d940*/  LDL.LU R227, [R1+0x30] ;  /* 0x0000300001e37983 */ /* 0x000f280000300800 */
[----:B------:R-:W-:Y:S01]  /*d950*/  @!P5 STG.E.U8 desc[UR16][R30.64+0x38], R9 ;  /* 0x000038091e00d986 */ /* 0x000fe2000c101110 */
[----:B------:R-:W-:-:S03]  /*d960*/  ISETP.LT.OR P5, PT, R42, 0x41, !P0 ;  /* 0x000000412a00780c */ /* 0x000fc600047a1670 */
[----:B------:R0:W-:Y:S01]  /*d970*/  @!P6 STG.E.U8 desc[UR16][R30.64+0x39], R7 ;  /* 0x000039071e00e986 */ /* 0x0001e2000c101110 */
[----:B------:R-:W-:-:S03]  /*d980*/  ISETP.LT.OR P6, PT, R42, 0x42, !P0 ;  /* 0x000000422a00780c */ /* 0x000fc600047c1670 */
[----:B------:R-:W-:Y:S01]  /*d990*/  @!P3 STG.E.U8 desc[UR16][R28.64+0x40], R11 ;  /* 0x0000400b1c00b986 */ /* 0x000fe2000c101110 */
[----:B------:R-:W-:-:S03]  /*d9a0*/  ISETP.LT.OR P3, PT, R42, 0x49, !P1 ;  /* 0x000000492a00780c */ /* 0x000fc60004f61670 */
[----:B------:R1:W-:Y:S01]  /*d9b0*/  @!P2 STG.E.U8 desc[UR16][R28.64+0x41], R5 ;  /* 0x000041051c00a986 */ /* 0x0003e2000c101110 */
[----:B0-----:R-:W-:-:S03]  /*d9c0*/  F2FP.SATFINITE.E5M2.F32.PACK_AB_MERGE_C R7, RZ, R0, RZ ;  /* 0x00000000ff07723e */ /* 0x001fc600048060ff */
[----:B------:R-:W-:Y:S01]  /*d9d0*/  @!P5 STG.E.U8 desc[UR16][R30.64+0x40], R13 ;  /* 0x0000400d1e00d986 */ /* 0x000fe2000c101110 */
[C---:B------:R-:W-:Y:S02]  /*d9e0*/  ISETP.LT.OR P2, PT, R42.reuse, 0x4a, !P1 ;  /* 0x0000004a2a00780c */ /* 0x040fe40004f41670 */
[----:B-1----:R-:W-:Y:S01]  /*d9f0*/  F2FP.SATFINITE.E5M2.F32.PACK_AB_MERGE_C R5, RZ, R2, RZ ;  /* 0x00000002ff05723e */ /* 0x002fe200048060ff */
[----:B------:R0:W-:Y:S01]  /*da00*/  @!P6 STG.E.U8 desc[UR16][R30.64+0x41], R7 ;  /* 0x000041071e00e986 */ /* 0x0001e2000c101110 */
[C---:B------:R-:W-:Y:S02]  /*da10*/  ISETP.LT.OR P5, PT, R42.reuse, 0x49, !P0 ;  /* 0x000000492a00780c */ /* 0x040fe400047a1670 */
[C---:B------:R-:W-:Y:S01]  /*da20*/  ISETP.LT.OR P6, PT, R42.reuse, 0x4a, !P0 ;  /* 0x0000004a2a00780c */ /* 0x040fe200047c1670 */
[----:B------:R1:W-:Y:S01]  /*da30*/  @!P3 STG.E.U8 desc[UR16][R28.64+0x48], R5 ;  /* 0x000048051c00b986 */ /* 0x0003e2000c101110 */
[----:B------:R-:W-:Y:S02]  /*da40*/  ISETP.LT.OR P3, PT, R42, 0x51, !P1 ;  /* 0x000000512a00780c */ /* 0x000fe40004f61670 */
[----:B------:R-:W-:-:S02]  /*da50*/  F2FP.SATFINITE.E5M2.F32.PACK_AB_MERGE_C R9, RZ, R3, RZ ;  /* 0x00000003ff09723e */ /* 0x000fc400048060ff */
[----:B------:R-:W-:-:S03]  /*da60*/  F2FP.SATFINITE.E5M2.F32.PACK_AB_MERGE_C R11, RZ, R4, RZ ;  /* 0x00000004ff0b723e */ /* 0x000fc600048060ff */
[----:B------:R1:W-:Y:S04]  /*da70*/  @!P2 STG.E.U8 desc[UR16][R28.64+0x49], R9 ;  /* 0x000049091c00a986 */ /* 0x0003e8000c101110 */
[----:B------:R-:W-:Y:S01]  /*da80*/  @!P5 STG.E.U8 desc[UR16][R30.64+0x48], R11 ;  /* 0x0000480b1e00d986 */ /* 0x000fe2000c101110 */
[----:B------:R-:W-:-:S03]  /*da90*/  FMUL R0, R221, UR20 ;  /* 0x00000014dd007c20 */ /* 0x000fc60008400000 */
[----:B------:R-:W4:Y:S02]  /*daa0*/  LDL.LU R221, [R1+0x34] ;  /* 0x0000340001dd7983 */ /* 0x000f240000300800 */
[----:B0-----:R-:W-:-:S05]  /*dab0*/  F2FP.SATFINITE.E5M2.F32.PACK_AB_MERGE_C R7, RZ, R0, RZ ;  /* 0x00000000ff07723e */ /* 0x001fca00048060ff */
[----:B------:R-:W-:Y:S01]  /*dac0*/  @!P6 STG.E.U8 desc[UR16][R30.64+0x49], R7 ;  /* 0x000049071e00e986 */ /* 0x000fe2000c101110 */
[----:B--2---:R-:W-:-:S03]  /*dad0*/  FMUL R2, R220, UR20 ;  /* 0x00000014dc027c20 */ /* 0x004fc60008400000 */
[----:B------:R-:W2:Y:S02]  /*dae0*/  LDL.LU R220, [R1+0x38] ;  /* 0x0000380001dc7983 */ /* 0x000ea40000300800 */
[----:B-1----:R-:W-:-:S05]  /*daf0*/  F2FP.SATFINITE.E5M2.F32.PACK_AB_MERGE_C R5, RZ, R2, RZ ;  /* 0x00000002ff05723e */ /* 0x002fca00048060ff */
[----:B------:R0:W-:Y:S01]  /*db00*/  @!P3 STG.E.U8 desc[UR16][R28.64+0x50], R5 ;  /* 0x000050051c00b986 */ /* 0x0001e2000c101110 */
[----:B------:R-:W-:-:S03]  /*db10*/  FMUL R3, R222, UR20 ;  /* 0x00000014de037c20 */ /* 0x000fc60008400000 */
[----:B------:R-:W2:Y:S02]  /*db20*/  LDL.LU R222, [R1+0x3c] ;  /* 0x00003c0001de7983 */ /* 0x000ea40000300800 */
[----:B------:R-:W-:Y:S01]  /*db30*/  F2FP.SATFINITE.E5M2.F32.PACK_AB_MERGE_C R9, RZ, R3, RZ ;  /* 0x00000003ff09723e */ /* 0x000fe200048060ff */
[----:B------:R-:W-:Y:S02]  /*db40*/  FMUL R0, R223, UR20 ;  /* 0x00000014df007c20 */ /* 0x000fe40008400000 */
[----:B------:R-:W2:Y:S03]  /*db50*/  LDL.LU R223, [R1+0x40] ;  /* 0x0000400001df7983 */ /* 0x000ea60000300800 */
[----:B------:R-:W-:Y:S01]  /*db60*/  F2FP.SATFINITE.E5M2.F32.PACK_AB_MERGE_C R13, RZ, R0, RZ ;  /* 0x00000000ff0d723e */ /* 0x000fe200048060ff */
[----:B---3--:R-:W-:Y:S02]  /*db70*/  FMUL R2, R225, UR20 ;  /* 0x00000014e1027c20 */ /* 0x008fe40008400000 */
[----:B------:R-:W3:Y:S01]  /*db80*/  LDL.LU R225, [R1+0x44] ;  /* 0x0000440001e17983 */ /* 0x000ee20000300800 */
[----:B----4-:R-:W-:-:S03]  /*db90*/  FMUL R0, R224, UR20 ;  /* 0x00000014e0007c20 */ /* 0x010fc60008400000 */
[----:B------:R-:W4:Y:S01]  /*dba0*/  LDL.LU R224, [R1+0x48] ;  /* 0x0000480001e07983 */ /* 0x000f220000300800 */
[----:B------:R-:W-:Y:S01]  /*dbb0*/  FMUL R3, R226, UR20 ;  /* 0x00000014e2037c20 */ /* 0x000fe20008400000 */
[----:B0-----:R-:W-:Y:S02]  /*dbc0*/  F2FP.SATFINITE.E5M2.F32.PACK_AB_MERGE_C R5, RZ, R0, RZ ;  /* 0x00000000ff05723e */ /* 0x001fe400048060ff */
[----:B------:R-:W4:Y:S01]  /*dbd0*/  LDL.LU R226, [R1+0x4c] ;  /* 0x00004c0001e27983 */ /* 0x000f220000300800 */
[----:B------:R-:W-:-:S03]  /*dbe0*/  FMUL R0, R227, UR20 ;  /* 0x00000014e3007c20 */ /* 0x000fc60008400000 */
[----:B------:R-:W4:Y:S01]  /*dbf0*/  LDL.LU R227, [R1+0x50] ;  /* 0x0000500001e37983 */ /* 0x000f220000300800 */
[C---:B------:R-:W-:Y:S02]  /*dc00*/  ISETP.LT.OR P2, PT, R42.reuse, 0x52, !P1 ;  /* 0x000000522a00780c */ /* 0x040fe40004f41670 */
[C---:B------:R-:W-:Y:S01]  /*dc10*/  ISETP.LT.OR P6, PT, R42.reuse, 0x52, !P0 ;  /* 0x000000522a00780c */ /* 0x040fe200047c1670 */
[----:B------:R-:W4:Y:S01]  /*dc20*/  LDL.LU R219, [R1+0x54] ;  /* 0x0000540001db7983 */ /* 0x000f220000300800 */
[C---:B------:R-:W-:Y:S02]  /*dc30*/  ISETP.LT.OR P5, PT, R42.reuse, 0x51, !P0 ;  /* 0x000000512a00780c */ /* 0x040fe400047a1670 */
[----:B------:R-:W-:Y:S02]  /*dc40*/  ISETP.LT.OR P3, PT, R42, 0x59, !P1 ;  /* 0x000000592a00780c */ /* 0x000fe40004f61670 */
[----:B------:R-:W-:Y:S02]  /*dc50*/  F2FP.SATFINITE.E5M2.F32.PACK_AB_MERGE_C R7, RZ, R2, RZ ;  /* 0x00000002ff07723e */ /* 0x000fe400048060ff */
[----:B------:R-:W-:-:S03]  /*dc60*/  F2FP.SATFINITE.E5M2.F32.PACK_AB_MERGE_C R11, RZ, R0, RZ ;  /* 0x00000000ff0b723e */ /* 0x000fc600048060ff */
[----:B------:R0:W-:Y:S01]  /*dc70*/  @!P2 STG.E.U8 desc[UR16][R28.64+0x51], R9 ;  /* 0x000051091c00a986 */ /* 0x0001e2000c101110 */
[----:B------:R-:W-:-:S03]  /*dc80*/  ISETP.LT.OR P2, PT, R42, 0x5a, !P1 ;  /* 0x0000005a2a00780c */ /* 0x000fc60004f41670 */
[----:B------:R-:W-:Y:S01]  /*dc90*/  @!P6 STG.E.U8 desc[UR16][R30.64+0x51], R7 ;  /* 0x000051071e00e986 */ /* 0x000fe2000c101110 */
[----:B------:R-:W-:-:S03]  /*dca0*/  ISETP.LT.OR P6, PT, R42, 0x5a, !P0 ;  /* 0x0000005a2a00780c */ /* 0x000fc600047c1670 */
[----:B------:R-:W-:Y:S01]  /*dcb0*/  @!P5 STG.E.U8 desc[UR16][R30.64+0x50], R13 ;  /* 0x0000500d1e00d986 */ /* 0x000fe2000c101110 */
[----:B0-----:R-:W-:-:S03]  /*dcc0*/  F2FP.SATFINITE.E5M2.F32.PACK_AB_MERGE_C R9, RZ, R3, RZ ;  /* 0x00000003ff09723e */ /* 0x001fc600048060ff */
[----:B------:R0:W-:Y:S04]  /*dcd0*/  @!P3 STG.E.U8 desc[UR16][R28.64+0x58], R5 ;  /* 0x000058051c00b986 */ /* 0x0001e8000c101110 */
[----:B------:R1:W-:Y:S01]  /*dce0*/  @!P2 STG.E.U8 desc[UR16][R28.64+0x59], R9 ;  /* 0x000059091c00a986 */ /* 0x0003e2000c101110 */
[----:B------:R-:W-:-:S03]  /*dcf0*/  FMUL R0, R221, UR20 ;  /* 0x00000014dd007c20 */ /* 0x000fc60008400000 */
[----:B------:R-:W4:Y:S02]  /*dd00*/  LDL.LU R221, [R1+0x58] ;  /* 0x0000580001dd7983 */ /* 0x000f240000300800 */
[----:B0-----:R-:W-:-:S05]  /*dd10*/  F2FP.SATFINITE.E5M2.F32.PACK_AB_MERGE_C R5, RZ, R0, RZ ;  /* 0x00000000ff05723e */ /* 0x001fca00048060ff */
[----:B------:R0:W-:Y:S01]  /*dd20*/  @!P6 STG.E.U8 desc[UR16][R30.64+0x59], R5 ;  /* 0x000059051e00e986 */ /* 0x0001e2000c101110 */
[----:B--2---:R-:W-:-:S03]  /*dd30*/  FMUL R2, R220, UR20 ;  /* 0x00000014dc027c20 */ /* 0x004fc60008400000 */
[----:B------:R-:W2:Y:S02]  /*dd40*/  LDL.LU R220, [R1+0x5c] ;  /* 0x00005c0001dc7983 */ /* 0x000ea40000300800 */
[----:B------:R-:W-:Y:S01]  /*dd50*/  F2FP.SATFINITE.E5M2.F32.PACK_AB_MERGE_C R7, RZ, R2, RZ ;  /* 0x00000002ff07723e */ /* 0x000fe200048060ff */
[----:B------:R-:W-:Y:S02]  /*dd60*/  FMUL R3, R222, UR20 ;  /* 0x00000014de037c20 */ /* 0x000fe40008400000 */
[----:B------:R-:W2:Y:S03]  /*dd70*/  LDL.LU R222, [R1+0x60] ;  /* 0x0000600001de7983 */ /* 0x000ea60000300800 */
[----:B-1----:R-:W-:Y:S01]  /*dd80*/  F2FP.SATFINITE.E5M2.F32.PACK_AB_MERGE_C R9, RZ, R3, RZ ;  /* 0x00000003ff09723e */ /* 0x002fe200048060ff */
[----:B------:R-:W-:Y:S02]  /*dd90*/  FMUL R4, R223, UR20 ;  /* 0x00000014df047c20 */ /* 0x000fe40008400000 */
[----:B------:R-:W2:Y:S01]  /*dda0*/  LDL.LU R223, [R1+0x64] ;  /* 0x0000640001df7983 */ /* 0x000ea20000300800 */
[----:B---3--:R-:W-:-:S03]  /*ddb0*/  FMUL R0, R225, UR20 ;  /* 0x00000014e1007c20 */ /* 0x008fc60008400000 */
[----:B------:R-:W3:Y:S01]  /*ddc0*/  LDL.LU R225, [R1+0x68] ;  /* 0x0000680001e17983 */ /* 0x000ee20000300800 */
[----:B----4-:R-:W-:Y:S01]  /*ddd0*/  FMUL R2, R224, UR20 ;  /* 0x00000014e0027c20 */ /* 0x010fe20008400000 */
[----:B0-----:R-:W-:Y:S02]  /*dde0*/  F2FP.SATFINITE.E5M2.F32.PACK_AB_MERGE_C R5, RZ, R0, RZ ;  /* 0x00000000ff05723e */ /* 0x001fe400048060ff */
[----:B------:R-:W4:Y:S01]  /*ddf0*/  LDL.LU R224, [R1+0x6c] ;  /* 0x00006c0001e07983 */ /* 0x000f220000300800 */
[----:B------:R-:W-:-:S03]  /*de00*/  FMUL R3, R226, UR20 ;  /* 0x00000014e2037c20 */ /* 0x000fc60008400000 */
[----:B------:R-:W4:Y:S01]  /*de10*/  LDL.LU R226, [R1+0x70] ;  /* 0x0000700001e27983 */ /* 0x000f220000300800 */
[----:B------:R-:W-:-:S03]  /*de20*/  FMUL R0, R227, UR20 ;  /* 0x00000014e3007c20 */ /* 0x000fc60008400000 */
[----:B------:R-:W4:Y:S01]  /*de30*/  LDL.LU R227, [R1+0x74] ;  /* 0x0000740001e37983 */ /* 0x000f220000300800 */
[C---:B------:R-:W-:Y:S02]  /*de40*/  ISETP.LT.OR P5, PT, R42.reuse, 0x59, !P0 ;  /* 0x000000592a00780c */ /* 0x040fe400047a1670 */
[C---:B------:R-:W-:Y:S02]  /*de50*/  ISETP.LT.OR P2, PT, R42.reuse, 0x62, !P1 ;  /* 0x000000622a00780c */ /* 0x040fe40004f41670 */
[C---:B------:R-:W-:Y:S02]  /*de60*/  ISETP.LT.OR P3, PT, R42.reuse, 0x61, !P1 ;  /* 0x000000612a00780c */ /* 0x040fe40004f61670 */
[----:B------:R-:W-:-:S07]  /*de70*/  ISETP.LT.OR P6, PT, R42, 0x62, !P0 ;  /* 0x000000622a00780c */ /* 0x000fce00047c1670 */
[----:B------:R-:W-:Y:S01]  /*de80*/  @!P5 STG.E.U8 desc[UR16][R30.64+0x58], R11 ;  /* 0x0000580b1e00d986 */ /* 0x000fe2000c101110 */
[----:B------:R-:W-:-:S03]  /*de90*/  ISETP.LT.OR P5, PT, R42, 0x61, !P0 ;  /* 0x000000612a00780c */ /* 0x000fc600047a1670 */
[----:B------:R0:W-:Y:S01]  /*dea0*/  @!P2 STG.E.U8 desc[UR16][R28.64+0x61], R9 ;  /* 0x000061091c00a986 */ /* 0x0001e2000c101110 */
[----:B------:R-:W-:-:S03]  /*deb0*/  ISETP.LT.OR P2, PT, R42, 0x6a, !P1 ;  /* 0x0000006a2a00780c */ /* 0x000fc60004f41670 */
[----:B------:R1:W-:Y:S01]  /*dec0*/  @!P3 STG.E.U8 desc[UR16][R28.64+0x60], R7 ;  /* 0x000060071c00b986 */ /* 0x0003e2000c101110 */
[----:B------:R-:W-:Y:S02]  /*ded0*/  ISETP.LT.OR P3, PT, R42, 0x69, !P1 ;  /* 0x000000692a00780c */ /* 0x000fe40004f61670 */
[----:B------:R-:W-:Y:S01]  /*dee0*/  F2FP.SATFINITE.E5M2.F32.PACK_AB_MERGE_C R13, RZ, R4, RZ ;  /* 0x00000004ff0d723e */ /* 0x000fe200048060ff */
[----:B------:R1:W-:Y:S01]  /*def0*/  @!P6 STG.E.U8 desc[UR16][R30.64+0x61], R5 ;  /* 0x000061051e00e986 */ /* 0x0003e2000c101110 */
[----:B0-----:R-:W-:-:S03]  /*df00*/  F2FP.SATFINITE.E5M2.F32.PACK_AB_MERGE_C R9, RZ, R3, RZ ;  /* 0x00000003ff09723e */ /* 0x001fc600048060ff */
[----:B------:R-:W-:Y:S01]  /*df10*/  @!P5 STG.E.U8 desc[UR16][R30.64+0x60], R13 ;  /* 0x0000600d1e00d986 */ /* 0x000fe2000c101110 */
[----:B-1----:R-:W-:-:S03]  /*df20*/  F2FP.SATFINITE.E5M2.F32.PACK_AB_MERGE_C R7, RZ, R2, RZ ;  /* 0x00000002ff07723e */ /* 0x002fc600048060ff */
[----:B------:R-:W-:Y:S01]  /*df30*/  @!P2 STG.E.U8 desc[UR16][R28.64+0x69], R9 ;  /* 0x000069091c00a986 */ /* 0x000fe2000c101110 */
[C---:B------:R-:W-:Y:S02]  /*df40*/  ISETP.LT.OR P5, PT, R42.reuse, 0x69, !P0 ;  /* 0x000000692a00780c */ /* 0x040fe400047a1670 */
[C---:B------:R-:W-:Y:S01]  /*df50*/  ISETP.LT.OR P6, PT, R42.reuse, 0x6a, !P0 ;  /* 0x0000006a2a00780c */ /* 0x040fe200047c1670 */
[----:B------:R0:W-:Y:S01]  /*df60*/  @!P3 STG.E.U8 desc[UR16][R28.64+0x68], R7 ;  /* 0x000068071c00b986 */ /* 0x0001e2000c101110 */
[C---:B------:R-:W-:Y:S01]  /*df70*/  ISETP.LT.OR P2, PT, R42.reuse, 0x72, !P1 ;  /* 0x000000722a00780c */ /* 0x040fe20004f41670 */
[----:B------:R-:W-:Y:S01]  /*df80*/  FMUL R2, R219, UR20 ;  /* 0x00000014db027c20 */ /* 0x000fe20008400000 */
[----:B------:R-:W-:Y:S02]  /*df90*/  ISETP.LT.OR P3, PT, R42, 0x71, !P1 ;  /* 0x000000712a00780c */ /* 0x000fe40004f61670 */
[----:B------:R-:W-:Y:S02]  /*dfa0*/  F2FP.SATFINITE.E5M2.F32.PACK_AB_MERGE_C R11, RZ, R0, RZ ;  /* 0x00000000ff0b723e */ /* 0x000fe400048060ff */
[----:B------:R-:W-:-:S03]  /*dfb0*/  F2FP.SATFINITE.E5M2.F32.PACK_AB_MERGE_C R5, RZ, R2, RZ ;  /* 0x00000002ff05723e */ /* 0x000fc600048060ff */
[----:B------:R-:W-:Y:S01]  /*dfc0*/  @!P5 STG.E.U8 desc[UR16][R30.64+0x68], R11 ;  /* 0x0000680b1e00d986 */ /* 0x000fe2000c101110 */
[----:B------:R-:W-:-:S03]  /*dfd0*/  ISETP.LT.OR P5, PT, R42, 0x71, !P0 ;  /* 0x000000712a00780c */ /* 0x000fc600047a1670 */
[----:B------:R-:W-:Y:S01]  /*dfe0*/  @!P6 STG.E.U8 desc[UR16][R30.64+0x69], R5 ;  /* 0x000069051e00e986 */ /* 0x000fe2000c101110 */
[----:B------:R-:W-:Y:S01]  /*dff0*/  ISETP.LT.OR P6, PT, R42, 0x72, !P0 ;  /* 0x000000722a00780c */ /* 0x000fe200047c1670 */
[----:B------:R-:W-:-:S05]  /*e000*/  FMUL R0, R221, UR20 ;  /* 0x00000014dd007c20 */ /* 0x000fca0008400000 */
[----:B0-----:R-:W-:-:S05]  /*e010*/  F2FP.SATFINITE.E5M2.F32.PACK_AB_MERGE_C R7, RZ, R0, RZ ;  /* 0x00000000ff07723e */ /* 0x001fca00048060ff */
[----:B------:R0:W-:Y:S01]  /*e020*/  @!P3 STG.E.U8 desc[UR16][R28.64+0x70], R7 ;  /* 0x000070071c00b986 */ /* 0x0001e2000c101110 */
[C---:B------:R-:W-:Y:S02]  /*e030*/  ISETP.LT.OR P3, PT, R42.reuse, 0x79, !P0 ;  /* 0x000000792a00780c */ /* 0x040fe40004761670 */
[----:B------:R-:W-:Y:S01]  /*e040*/  ISETP.LT.OR P0, PT, R42, 0x7a, !P0 ;  /* 0x0000007a2a00780c */ /* 0x000fe20004701670 */
[----:B--2---:R-:W-:-:S05]  /*e050*/  FMUL R3, R220, UR20 ;  /* 0x00000014dc037c20 */ /* 0x004fca0008400000 */
[----:B------:R-:W-:-:S05]  /*e060*/  F2FP.SATFINITE.E5M2.F32.PACK_AB_MERGE_C R9, RZ, R3, RZ ;  /* 0x00000003ff09723e */ /* 0x000fca00048060ff */
[----:B------:R1:W-:Y:S01]  /*e070*/  @!P2 STG.E.U8 desc[UR16][R28.64+0x71], R9 ;  /* 0x000071091c00a986 */ /* 0x0003e2000c101110 */
[C---:B------:R-:W-:Y:S02]  /*e080*/  ISETP.LT.OR P2, PT, R42.reuse, 0x79, !P1 ;  /* 0x000000792a00780c */ /* 0x040fe40004f41670 */
[----:B------:R-:W-:Y:S01]  /*e090*/  ISETP.LT.OR P1, PT, R42, 0x7a, !P1 ;  /* 0x0000007a2a00780c */ /* 0x000fe20004f21670 */
[----:B------:R-:W-:-:S05]  /*e0a0*/  FMUL R0, R222, UR20 ;  /* 0x00000014de007c20 */ /* 0x000fca0008400000 */
[----:B------:R-:W-:-:S05]  /*e0b0*/  F2FP.SATFINITE.E5M2.F32.PACK_AB_MERGE_C R13, RZ, R0, RZ ;  /* 0x00000000ff0d723e */ /* 0x000fca00048060ff */
[----:B------:R2:W-:Y:S01]  /*e0c0*/  @!P5 STG.E.U8 desc[UR16][R30.64+0x70], R13 ;  /* 0x0000700d1e00d986 */ /* 0x0005e2000c101110 */
[----:B------:R-:W-:Y:S01]  /*e0d0*/  FMUL R0, R223, UR20 ;  /* 0x00000014df007c20 */ /* 0x000fe20008400000 */
[----:B---3--:R-:W-:Y:S01]  /*e0e0*/  FMUL R2, R225, UR20 ;  /* 0x00000014e1027c20 */ /* 0x008fe20008400000 */
[----:B----4-:R-:W-:-:S03]  /*e0f0*/  FMUL R3, R224, UR20 ;  /* 0x00000014e0037c20 */ /* 0x010fc60008400000 */
[----:B0-----:R-:W-:Y:S01]  /*e100*/  F2FP.SATFINITE.E5M2.F32.PACK_AB_MERGE_C R7, RZ, R0, RZ ;  /* 0x00000000ff07723e */ /* 0x001fe200048060ff */
[----:B------:R-:W-:Y:S01]  /*e110*/  FMUL R4, R226, UR20 ;  /* 0x00000014e2047c20 */ /* 0x000fe20008400000 */
[----:B------:R-:W-:Y:S01]  /*e120*/  FMUL R5, R227, UR20 ;  /* 0x00000014e3057c20 */ /* 0x000fe20008400000 */
[----:B-1----:R-:W-:Y:S02]  /*e130*/  F2FP.SATFINITE.E5M2.F32.PACK_AB_MERGE_C R9, RZ, R2, RZ ;  /* 0x00000002ff09723e */ /* 0x002fe400048060ff */
[----:B------:R-:W-:Y:S02]  /*e140*/  F2FP.SATFINITE.E5M2.F32.PACK_AB_MERGE_C R3, RZ, R3, RZ ;  /* 0x00000003ff03723e */ /* 0x000fe400048060ff */
[----:B------:R-:W-:Y:S02]  /*e150*/  F2FP.SATFINITE.E5M2.F32.PACK_AB_MERGE_C R11, RZ, R4, RZ ;  /* 0x00000004ff0b723e */ /* 0x000fe400048060ff */
[----:B------:R-:W-:Y:S01]  /*e160*/  F2FP.SATFINITE.E5M2.F32.PACK_AB_MERGE_C R5, RZ, R5, RZ ;  /* 0x00000005ff05723e */ /* 0x000fe200048060ff */
[----:B------:R2:W-:Y:S04]  /*e170*/  @!P6 STG.E.U8 desc[UR16][R30.64+0x71], R7 ;  /* 0x000071071e00e986 */ /* 0x0005e8000c101110 */
[----:B------:R2:W-:Y:S04]  /*e180*/  @!P2 STG.E.U8 desc[UR16][R28.64+0x78], R9 ;  /* 0x000078091c00a986 */ /* 0x0005e8000c101110 */
[----:B------:R2:W-:Y:S04]  /*e190*/  @!P1 STG.E.U8 desc[UR16][R28.64+0x79], R3 ;  /* 0x000079031c009986 */ /* 0x0005e8000c101110 */
[----:B------:R2:W-:Y:S04]  /*e1a0*/  @!P3 STG.E.U8 desc[UR16][R30.64+0x78], R11 ;  /* 0x0000780b1e00b986 */ /* 0x0005e8000c101110 */
[----:B------:R2:W-:Y:S02]  /*e1b0*/  @!P0 STG.E.U8 desc[UR16][R30.64+0x79], R5 ;  /* 0x000079051e008986 */ /* 0x0005e4000c101110 */
.L_x_289:
[----:B------:R-:W-:Y:S05]  /*e1c0*/  BSYNC B0 ;  /* 0x0000000000007941 */ /* 0x000fea0003800000 */
.L_x_31:
[----:B0-2---:R-:W2:Y:S04]  /*e1d0*/  LDL.LU R3, [R1+0x78] ;  /* 0x0000780001037983 */ /* 0x005ea80000300800 */
[----:B-----5:R-:W2:Y:S01]  /*e1e0*/  LDL.LU R2, [R1+0x7c] ;  /* 0x00007c0001027983 */ /* 0x020ea20000300800 */
[----:B------:R-:W-:Y:S01]  /*e1f0*/  ULDC UR6, c[0x0][0xc] ;  /* 0x0000030000067ab9 */ /* 0x000fe20000000800 */
[----:B------:R-:W-:Y:S01]  /*e200*/  ULDC UR7, c[0x0][0x10] ;  /* 0x0000040000077ab9 */ /* 0x000fe20000000800 */
[----:B------:R-:W2:Y:S01]  /*e210*/  LDC R5, c[0x0][0x14] ;  /* 0x00000500ff057b82 */ /* 0x000ea20000000800 */
[----:B------:R-:W-:Y:S01]  /*e220*/  UIMAD.WIDE.U32 UR6, UR6, UR7, URZ ;  /* 0x00000007060672a5 */ /* 0x000fe2000f8e003f */
[----:B------:R-:W-:Y:S01]  /*e230*/  PRMT R0, RZ, 0x7610, R0 ;  /* 0x00007610ff007816 */ /* 0x000fe20000000000 */
[----:B------:R-:W-:-:S04]  /*e240*/  UMOV UR22, 0xffffffff ;  /* 0xffffffff00167882 */ /* 0x000fc80000000000 */
[----:B--2---:R-:W-:-:S04]  /*e250*/  IMAD.WIDE.U32 R2, R5, UR6, R2 ;  /* 0x0000000605027c25 */ /* 0x004fc8000f8e0002 */
[----:B------:R-:W-:Y:S01]  /*e260*/  IMAD R5, R5, UR7, RZ ;  /* 0x0000000705057c24 */ /* 0x000fe2000f8e02ff */
[----:B------:R-:W-:Y:S01]  /*e270*/  ULDC.64 UR6, c[0x0][0x650] ;  /* 0x0001940000067ab9 */ /* 0x000fe20000000a00 */
[----:B------:R-:W-:Y:S01]  /*e280*/  IMAD.MOV.U32 R19, RZ, RZ, R2 ;  /* 0x000000ffff137224 */ /* 0x000fe200078e0002 */
[----:B------:R-:W-:Y:S01]  /*e290*/  ISETP.GE.U32.AND P0, PT, R2, UR6, PT ;  /* 0x0000000602007c0c */ /* 0x000fe2000bf06070 */
[----:B------:R-:W-:Y:S02]  /*e2a0*/  IMAD.IADD R22, R3, 0x1, R5 ;  /* 0x0000000103167824 */ /* 0x000fe400078e0205 */
[----:B------:R-:W-:-:S03]  /*e2b0*/  IMAD.MOV.U32 R2, RZ, RZ, -0x1 ;  /* 0xffffffffff027424 */ /* 0x000fc600078e00ff */
[----:B------:R0:W-:Y:S01]  /*e2c0*/  STL [R1+0x78], R22 ;  /* 0x0000781601007387 */ /* 0x0001e20000100800 */
[----:B------:R-:W-:-:S03]  /*e2d0*/  ISETP.GE.U32.AND.EX P0, PT, R22, UR7, PT, P0 ;  /* 0x0000000716007c0c */ /* 0x000fc6000bf06100 */
[----:B------:R0:W-:Y:S04]  /*e2e0*/  STL [R1+0x7c], R19 ;  /* 0x00007c1301007387 */ /* 0x0001e80000100800 */
[----:B------:R0:W-:Y:S06]  /*e2f0*/  STL [R1+0x80], R2 ;  /* 0x0000800201007387 */ /* 0x0001ec0000100800 */
[----:B------:R-:W-:Y:S05]  /*e300*/  @P0 BRA `(.L_x_290) ;  /* 0x00000004006c0947 */ /* 0x000fea0003800000 */
[----:B------:R-:W2:Y:S01]  /*e310*/  S2R R14, SR_CTAID.X ;  /* 0x00000000000e7919 */ /* 0x000ea20000002500 */
[----:B------:R-:W5:Y:S01]  /*e320*/  LDC.64 R8, c[0x0][0x628] ;  /* 0x00018a00ff087b82 */ /* 0x000f620000000a00 */
[----:B------:R-:W-:Y:S01]  /*e330*/  ULDC UR6, c[0x0][0x150] ;  /* 0x0000540000067ab9 */ /* 0x000fe20000000800 */
[----:B------:R-:W-:Y:S01]  /*e340*/  IMAD.MOV.U32 R6, RZ, RZ, R19 ;  /* 0x000000ffff067224 */ /* 0x000fe200078e0013 */
[----:B------:R-:W0:Y:S01]  /*e350*/  S2R R16, SR_CTAID.Y ;  /* 0x0000000000107919 */ /* 0x000e220000002600 */
[----:B------:R-:W-:-:S04]  /*e360*/  IMAD.MOV.U32 R7, RZ, RZ, R22 ;  /* 0x000000ffff077224 */ /* 0x000fc800078e0016 */
[----:B------:R-:W0:Y:S08]  /*e370*/  LDC R17, c[0x0][0x144] ;  /* 0x00005100ff117b82 */ /* 0x000e300000000800 */
[----:B------:R-:W0:Y:S08]  /*e380*/  LDC R10, c[0x0][0x630] ;  /* 0x00018c00ff0a7b82 */ /* 0x000e300000000800 */
[----:B------:R-:W0:Y:S01]  /*e390*/  LDC.64 R12, c[0x0][0x620] ;  /* 0x00018800ff0c7b82 */ /* 0x000e220000000a00 */
[----:B-----5:R-:W-:-:S04]  /*e3a0*/  ISETP.NE.U32.AND P0, PT, R8, RZ, PT ;  /* 0x000000ff0800720c */ /* 0x020fc80003f05070 */
[----:B------:R-:W-:Y:S02]  /*e3b0*/  ISETP.NE.AND.EX P0, PT, R9, RZ, PT, P0 ;  /* 0x000000ff0900720c */ /* 0x000fe40003f05300 */
[----:B--2---:R-:W-:-:S05]  /*e3c0*/  I2FP.F32.U32 R0, R14 ;  /* 0x0000000e00007245 */ /* 0x004fca0000201000 */
[----:B------:R-:W-:-:S04]  /*e3d0*/  FMUL R0, R0, UR6 ;  /* 0x0000000600007c20 */ /* 0x000fc80008400000 */
[----:B------:R2:W0:Y:S02]  /*e3e0*/  F2I.U32.TRUNC.NTZ R15, R0 ;  /* 0x00000000000f7305 */ /* 0x000424000020f000 */
[----:B------:R-:W-:Y:S05]  /*e3f0*/  @!P0 BRA `(.L_x_291) ;  /* 0x0000000000288947 */ /* 0x000fea0003800000 */
[----:B--2---:R-:W2:Y:S02]  /*e400*/  LDC R0, c[0x0][0x634] ;  /* 0x00018d00ff007b82 */ /* 0x004ea40000000800 */
[----:B--2---:R-:W-:-:S05]  /*e410*/  IADD3 R7, P0, R19, R0, RZ ;  /* 0x0000000013077210 */ /* 0x004fca0007f1e0ff */
[----:B------:R-:W-:-:S04]  /*e420*/  IMAD.X R11, RZ, RZ, R22, P0 ;  /* 0x000000ffff0b7224 */ /* 0x000fc800000e0616 */
[----:B0-----:R-:W-:-:S04]  /*e430*/  IMAD.WIDE.U32 R2, R11, R8, RZ ;  /* 0x000000080b027225 */ /* 0x001fc800078e00ff */
[----:B------:R-:W-:-:S04]  /*e440*/  IMAD.WIDE.U32 R4, P0, R7, R9, R2 ;  /* 0x0000000907047225 */ /* 0x000fc80007800002 */
[----:B------:R-:W-:-:S04]  /*e450*/  IMAD.WIDE.U32 R2, R7, R8, RZ ;  /* 0x0000000807027225 */ /* 0x000fc800078e00ff */
[----:B------:R-:W-:Y:S01]  /*e460*/  IMAD.X R7, RZ, RZ, RZ, P0 ;  /* 0x000000ffff077224 */ /* 0x000fe200000e06ff */
[----:B------:R-:W-:Y:S01]  /*e470*/  IADD3 RZ, P0, R3, R4, RZ ;  /* 0x0000000403ff7210 */ /* 0x000fe20007f1e0ff */
[----:B------:R-:W-:-:S04]  /*e480*/  IMAD.MOV.U32 R6, RZ, RZ, R5 ;  /* 0x000000ffff067224 */ /* 0x000fc800078e0005 */
[----:B------:R-:W-:-:S08]  /*e490*/  IMAD.WIDE.U32.X R6, R11, R9, R6, P0 ;  /* 0x000000090b067225 */ /* 0x000fd000000e0406 */
.L_x_291:
[-CC-:B01----:R-:W-:Y:S01]  /*e4a0*/  SHF.R.U64 R24, R6, R10.reuse, R7.reuse ;  /* 0x0000000a06187219 */ /* 0x183fe20000001207 */
[----:B------:R-:W0:Y:S01]  /*e4b0*/  LDC.64 R20, c[0x0][0x640] ;  /* 0x00019000ff147b82 */ /* 0x000e220000000a00 */
[----:B--2---:R-:W-:Y:S01]  /*e4c0*/  SHF.R.U32.HI R0, RZ, R10, R7 ;  /* 0x0000000aff007219 */ /* 0x004fe20000011607 */
[----:B------:R-:W-:Y:S01]  /*e4d0*/  IMAD.MOV.U32 R2, RZ, RZ, R19 ;  /* 0x000000ffff027224 */ /* 0x000fe200078e0013 */
[----:B------:R-:W-:Y:S01]  /*e4e0*/  IADD3 R5, P0, RZ, -R24, RZ ;  /* 0x80000018ff057210 */ /* 0x000fe20007f1e0ff */
[----:B------:R-:W-:Y:S01]  /*e4f0*/  IMAD.MOV R15, RZ, RZ, -R15 ;  /* 0x000000ffff0f7224 */ /* 0x000fe200078e0a0f */
[----:B------:R-:W-:Y:S01]  /*e500*/  ULDC UR6, c[0x0][0x154] ;  /* 0x0000550000067ab9 */ /* 0x000fe20000000800 */
[----:B------:R-:W-:Y:S02]  /*e510*/  IMAD.MOV.U32 R7, RZ, RZ, 0x1 ;  /* 0x00000001ff077424 */ /* 0x000fe400078e00ff */
[----:B------:R-:W1:Y:S01]  /*e520*/  LDC R4, c[0x0][0x618] ;  /* 0x00018600ff047b82 */ /* 0x000e620000000800 */
[----:B------:R-:W-:-:S02]  /*e530*/  IMAD.X R3, RZ, RZ, ~R0, P0 ;  /* 0x000000ffff037224 */ /* 0x000fc400000e0e00 */
[----:B------:R-:W-:Y:S02]  /*e540*/  IMAD R15, R17, R15, R14 ;  /* 0x0000000f110f7224 */ /* 0x000fe400078e020e */
[-C--:B------:R-:W-:Y:S02]  /*e550*/  IMAD R0, R3, R12.reuse, RZ ;  /* 0x0000000c03007224 */ /* 0x080fe400078e02ff */
[----:B------:R-:W-:Y:S01]  /*e560*/  IMAD.MOV.U32 R3, RZ, RZ, R22 ;  /* 0x000000ffff037224 */ /* 0x000fe200078e0016 */
[----:B------:R-:W2:Y:S01]  /*e570*/  LDC R6, c[0x0][0x608] ;  /* 0x00018200ff067b82 */ /* 0x000ea20000000800 */
[----:B------:R-:W-:-:S04]  /*e580*/  IMAD.WIDE.U32 R2, R5, R12, R2 ;  /* 0x0000000c05027225 */ /* 0x000fc800078e0002 */
[----:B------:R-:W-:-:S03]  /*e590*/  IMAD R5, R5, R13, R0 ;  /* 0x0000000d05057224 */ /* 0x000fc600078e0200 */
[----:B------:R-:W5:Y:S01]  /*e5a0*/  LDC R18, c[0x0][0x658] ;  /* 0x00019600ff127b82 */ /* 0x000f620000000800 */
[----:B------:R-:W-:Y:S01]  /*e5b0*/  I2FP.F32.U32 R0, R16 ;  /* 0x0000001000007245 */ /* 0x000fe20000201000 */
[----:B------:R-:W-:Y:S01]  /*e5c0*/  IMAD.IADD R3, R3, 0x1, R5 ;  /* 0x0000000103037824 */ /* 0x000fe200078e0205 */
[----:B0-----:R-:W-:Y:S01]  /*e5d0*/  ISETP.NE.U32.AND P0, PT, R20, RZ, PT ;  /* 0x000000ff1400720c */ /* 0x001fe20003f05070 */
[----:B------:R-:W-:Y:S02]  /*e5e0*/  IMAD.MOV.U32 R5, RZ, RZ, -0x1 ;  /* 0xffffffffff057424 */ /* 0x000fe400078e00ff */
[----:B------:R-:W-:Y:S02]  /*e5f0*/  FMUL R0, R0, UR6 ;  /* 0x0000000600007c20 */ /* 0x000fe40008400000 */
[----:B------:R-:W0:Y:S01]  /*e600*/  LDC R13, c[0x0][0x148] ;  /* 0x00005200ff0d7b82 */ /* 0x000e220000000800 */
[----:B-1----:R-:W-:Y:S01]  /*e610*/  SHF.R.U64 R10, R2, R4, R3 ;  /* 0x00000004020a7219 */ /* 0x002fe20000001203 */
[----:B------:R1:W0:Y:S01]  /*e620*/  F2I.U32.TRUNC.NTZ R12, R0 ;  /* 0x00000000000c7305 */ /* 0x000222000020f000 */
[----:B------:R-:W-:-:S02]  /*e630*/  ISETP.NE.AND.EX P0, PT, R21, RZ, PT, P0 ;  /* 0x000000ff1500720c */ /* 0x000fc40003f05300 */
[----:B------:R-:W-:-:S03]  /*e640*/  SHF.R.U32.HI R3, RZ, R4, R3 ;  /* 0x00000004ff037219 */ /* 0x000fc60000011603 */
[----:B------:R-:W0:Y:S01]  /*e650*/  LDC R14, c[0x0][0x600] ;  /* 0x00018000ff0e7b82 */ /* 0x000e220000000800 */
[-CC-:B--2---:R-:W-:Y:S02]  /*e660*/  SHF.R.U64 R8, R10, R6.reuse, R3.reuse ;  /* 0x000000060a087219 */ /* 0x184fe40000001203 */
[----:B------:R-:W-:-:S05]  /*e670*/  SHF.R.U32.HI R3, RZ, R6, R3 ;  /* 0x00000006ff037219 */ /* 0x000fca0000011603 */
[----:B------:R-:W2:Y:S01]  /*e680*/  LDC R19, c[0x0][0x648] ;  /* 0x00019200ff137b82 */ /* 0x000ea20000000800 */
[-CC-:B-----5:R-:W-:Y:S02]  /*e690*/  SHF.R.U64 R11, R8, R18.reuse, R3.reuse ;  /* 0x00000012080b7219 */ /* 0x1a0fe40000001203 */
[-C--:B------:R-:W-:Y:S02]  /*e6a0*/  SHF.L.U32 R5, R5, R18.reuse, RZ ;  /* 0x0000001205057219 */ /* 0x080fe400000006ff */
[-C--:B------:R-:W-:Y:S01]  /*e6b0*/  SHF.R.U32.HI R3, RZ, R18.reuse, R3 ;  /* 0x00000012ff037219 */ /* 0x080fe20000011603 */
[----:B------:R-:W-:Y:S01]  /*e6c0*/  IMAD.MOV.U32 R2, RZ, RZ, R11 ;  /* 0x000000ffff027224 */ /* 0x000fe200078e000b */
[----:B------:R-:W-:Y:S01]  /*e6d0*/  SHF.L.U32 R40, R7, R18, RZ ;  /* 0x0000001207287219 */ /* 0x000fe200000006ff */
[----:B------:R-:W0:Y:S01]  /*e6e0*/  LDC R22, c[0x0][0x638] ;  /* 0x00018e00ff167b82 */ /* 0x000e220000000800 */
[----:B------:R-:W-:-:S07]  /*e6f0*/  LOP3.LUT R17, RZ, R5, RZ, 0x33, !PT ;  /* 0x00000005ff117212 */ /* 0x000fce00078e33ff */
[----:B------:R-:W0:Y:S01]  /*e700*/  LDC R23, c[0x0][0x610] ;  /* 0x00018400ff177b82 */ /* 0x000e220000000800 */
[----:B-1----:R-:W-:Y:S05]  /*e710*/  @!P0 BRA `(.L_x_292) ;  /* 0x0000000000288947 */ /* 0x002fea0003800000 */
        /* <DEDUP_REMOVED lines=10> */
.L_x_292:
[----:B--2---:R-:W-:Y:S01]  /*e7c0*/  SHF.R.U64 R0, R2, R19, R3 ;  /* 0x0000001302007219 */ /* 0x004fe20000001203 */
[----:B0-----:R-:W-:Y:S01]  /*e7d0*/  VIADD R3, R14, 0xffffffff ;  /* 0xffffffff0e037836 */ /* 0x001fe20000000000 */
[----:B------:R-:W-:Y:S01]  /*e7e0*/  LOP3.LUT R5, R8, R17, RZ, 0xc0, !PT ;  /* 0x0000001108057212 */ /* 0x000fe200078ec0ff */
[----:B------:R-:W-:Y:S01]  /*e7f0*/  IMAD.MOV R12, RZ, RZ, -R12 ;  /* 0x000000ffff0c7224 */ /* 0x000fe200078e0a0c */
[----:B------:R-:W-:Y:S01]  /*e800*/  R2UR UR22, R24 ;  /* 0x00000000181672ca */ /* 0x000fe200000e0000 */
[----:B------:R-:W-:Y:S01]  /*e810*/  IMAD.MOV R2, RZ, RZ, -R0 ;  /* 0x000000ffff027224 */ /* 0x000fe200078e0a00 */
[----:B------:R-:W-:Y:S01]  /*e820*/  LOP3.LUT R3, R10, R3, RZ, 0xc0, !PT ;  /* 0x000000030a037212 */ /* 0x000fe200078ec0ff */
[----:B------:R-:W-:Y:S02]  /*e830*/  IMAD R40, R40, R0, R5 ;  /* 0x0000000028287224 */ /* 0x000fe400078e0205 */
[----:B------:R-:W-:Y:S02]  /*e840*/  @P4 IMAD R15, R13, R12, R16 ;  /* 0x0000000c0d0f4224 */ /* 0x000fe400078e0210 */
[----:B------:R-:W-:-:S02]  /*e850*/  IMAD R0, R2, R22, R11 ;  /* 0x0000001602007224 */ /* 0x000fc400078e020b */
[----:B------:R-:W-:Y:S02]  /*e860*/  IMAD R40, R40, R23, R15 ;  /* 0x0000001728287224 */ /* 0x000fe400078e020f */
[----:B------:R-:W-:Y:S02]  /*e870*/  IMAD R3, R0, R14, R3 ;  /* 0x0000000e00037224 */ /* 0x000fe400078e0203 */
[----:B------:R-:W-:-:S03]  /*e880*/  IMAD.MOV.U32 R0, RZ, RZ, 0x1 ;  /* 0x00000001ff007424 */ /* 0x000fc600078e00ff */
[----:B------:R-:W-:Y:S02]  /*e890*/  SEL R2, R3, R40, !P4 ;  /* 0x0000002803027207 */ /* 0x000fe40006000000 */
[----:B------:R-:W-:-:S03]  /*e8a0*/  SEL R40, R40, R3, !P4 ;  /* 0x0000000328287207 */ /* 0x000fc60006000000 */
[----:B------:R2:W-:Y:S04]  /*e8b0*/  STL [R1+0x80], R2 ;  /* 0x0000800201007387 */ /* 0x0005e80000100800 */
.L_x_290:
[----:B------:R-:W-:Y:S01]  /*e8c0*/  UIADD3 UR5, UR12, UR5, URZ ;  /* 0x000000050c057290 */ /* 0x000fe2000fffe03f */
[----:B------:R0:W-:Y:S01]  /*e8d0*/  STL [R1+0x84], R40 ;  /* 0x0000842801007387 */ /* 0x0001e20000100800 */
[----:B------:R-:W-:Y:S02]  /*e8e0*/  LOP3.LUT P0, RZ, R0, 0xff, RZ, 0xc0, !PT ;  /* 0x000000ff00ff7812 */ /* 0x000fe4000780c0ff */
[----:B------:R-:W-:Y:S02]  /*e8f0*/  USHF.R.U32.HI UR6, URZ, 0x2, UR5 ;  /* 0x000000023f067899 */ /* 0x000fe40008011605 */
[----:B------:R-:W-:Y:S02]  /*e900*/  UISETP.GT.U32.AND UP1, UPT, UR5, 0x3, UPT ;  /* 0x000000030500788c */ /* 0x000fe4000bf24070 */
[----:B------:R-:W-:Y:S02]  /*e910*/  ULOP3.LUT UR6, UR6, 0x1, URZ, 0xc0, !UPT ;  /* 0x0000000106067892 */ /* 0x000fe4000f8ec03f */
[----:B------:R-:W-:-:S02]  /*e920*/  UISETP.LT.U32.AND UP1, UPT, UR12, 0x4, UP1 ;  /* 0x000000040c00788c */ /* 0x000fc40008f21070 */
[----:B------:R-:W-:Y:S02]  /*e930*/  UISETP.NE.U32.AND UP0, UPT, UR6, 0x1, UPT ;  /* 0x000000010600788c */ /* 0x000fe4000bf05070 */
[----:B------:R-:W-:Y:S02]  /*e940*/  USEL UR7, URZ, 0x1, !UP1 ;  /* 0x000000013f077887 */ /* 0x000fe4000c800000 */
[----:B------:R-:W-:Y:S02]  /*e950*/  UISETP.GT.U32.AND UP0, UPT, UR12, 0x3, !UP0 ;  /* 0x000000030c00788c */ /* 0x000fe4000c704070 */
[----:B------:R-:W-:Y:S02]  /*e960*/  ULOP3.LUT UR5, UR5, 0x3, URZ, 0xc0, !UPT ;  /* 0x0000000305057892 */ /* 0x000fe4000f8ec03f */
[----:B------:R-:W-:-:S04]  /*e970*/  USEL UR6, URZ, 0x1, !UP0 ;  /* 0x000000013f067887 */ /* 0x000fc8000c000000 */
[----:B------:R-:W-:Y:S01]  /*e980*/  ULOP3.LUT UR4, UR6, UR4, UR7, 0x96, !UPT ;  /* 0x0000000406047292 */ /* 0x000fe2000f8e9607 */
[----:B0-----:R-:W-:Y:S11]  /*e990*/  @P0 BRA `(.L_x_293) ;  /* 0xffffff2400a00947 */ /* 0x001ff6000383ffff */
[----:B------:R-:W-:Y:S05]  /*e9a0*/  EXIT ;  /* 0x000000000000794d */ /* 0x000fea0003800000 */
.L_x_3:
[----:B------:R-:W2:Y:S01]  /*e9b0*/  LDL R16, [R1+0x7c] ;  /* 0x00007c0001107983 */ /* 0x000ea20000100800 */
[----:B------:R-:W-:-:S03]  /*e9c0*/  ULDC.64 UR4, c[0x0][0x650] ;  /* 0x0001940000047ab9 */ /* 0x000fc60000000a00 */
[----:B------:R-:W3:Y:S01]  /*e9d0*/  LDL R17, [R1+0x78] ;  /* 0x0000780001117983 */ /* 0x000ee20000100800 */
[----:B------:R-:W-:Y:S01]  /*e9e0*/  PRMT R4, RZ, 0x7610, R4 ;  /* 0x00007610ff047816 */ /* 0x000fe20000000004 */
[----:B------:R-:W-:Y:S02]  /*e9f0*/  IMAD.MOV.U32 R5, RZ, RZ, -0x1 ;  /* 0xffffffffff057424 */ /* 0x000fe400078e00ff */
[----:B------:R-:W-:Y:S02]  /*ea00*/  IMAD.MOV.U32 R6, RZ, RZ, -0x1 ;  /* 0xffffffffff067424 */ /* 0x000fe400078e00ff */
[----:B------:R-:W-:Y:S01]  /*ea10*/  IMAD.MOV.U32 R11, RZ, RZ, -0x1 ;  /* 0xffffffffff0b7424 */ /* 0x000fe200078e00ff */
[----:B--2---:R-:W-:-:S04]  /*ea20*/  ISETP.GE.U32.AND P0, PT, R16, UR4, PT ;  /* 0x0000000410007c0c */ /* 0x004fc8000bf06070 */
[----:B---3--:R-:W-:-:S13]  /*ea30*/  ISETP.GE.U32.AND.EX P0, PT, R17, UR5, PT, P0 ;  /* 0x0000000511007c0c */ /* 0x008fda000bf06100 */
[----:B------:R-:W-:Y:S05]  /*ea40*/  @P0 BRA `(.L_x_294) ;  /* 0x00000004005c0947 */ /* 0x000fea0003800000 */
        /* <DEDUP_REMOVED lines=18> */
.L_x_295:
[-CC-:B------:R-:W-:Y:S01]  /*eb70*/  SHF.R.U64 R11, R8, R12.reuse, R9.reuse ;  /* 0x0000000c080b7219 */ /* 0x180fe20000001209 */
[----:B------:R-:W0:Y:S01]  /*eb80*/  LDC.64 R20, c[0x0][0x640] ;  /* 0x00019000ff147b82 */ /* 0x000e220000000a00 */
[----:B------:R-:W-:Y:S01]  /*eb90*/  SHF.R.U32.HI R3, RZ, R12, R9 ;  /* 0x0000000cff037219 */ /* 0x000fe20000011609 */
[----:B------:R-:W-:Y:S01]  /*eba0*/  ULDC UR4, c[0x0][0x150] ;  /* 0x0000540000047ab9 */ /* 0x000fe20000000800 */
[----:B------:R-:W-:Y:S01]  /*ebb0*/  IADD3 R7, P0, RZ, -R11, RZ ;  /* 0x8000000bff077210 */ /* 0x000fe20007f1e0ff */
[----:B------:R-:W-:Y:S01]  /*ebc0*/  IMAD.MOV.U32 R4, RZ, RZ, R16 ;  /* 0x000000ffff047224 */ /* 0x000fe200078e0010 */
[----:B------:R-:W-:Y:S01]  /*ebd0*/  I2FP.F32.U32 R6, R2 ;  /* 0x0000000200067245 */ /* 0x000fe20000201000 */
[----:B------:R-:W-:Y:S02]  /*ebe0*/  IMAD.MOV.U32 R5, RZ, RZ, R17 ;  /* 0x000000ffff057224 */ /* 0x000fe400078e0011 */
[----:B------:R-:W1:Y:S01]  /*ebf0*/  LDC R10, c[0x0][0x618] ;  /* 0x00018600ff0a7b82 */ /* 0x000e620000000800 */
[----:B------:R-:W-:-:S02]  /*ec00*/  IMAD.X R3, RZ, RZ, ~R3, P0 ;  /* 0x000000ffff037224 */ /* 0x000fc400000e0e03 */
[----:B------:R-:W-:Y:S01]  /*ec10*/  FMUL R9, R6, UR4 ;  /* 0x0000000406097c20 */ /* 0x000fe20008400000 */
[----:B------:R-:W-:Y:S01]  /*ec20*/  IMAD.WIDE.U32 R4, R7, R14, R4 ;  /* 0x0000000e07047225 */ /* 0x000fe200078e0004 */
[----:B------:R-:W-:-:S03]  /*ec30*/  ULDC UR4, c[0x0][0x154] ;  /* 0x0000550000047ab9 */ /* 0x000fc60000000800 */
[----:B------:R-:W-:Y:S01]  /*ec40*/  IMAD R6, R3, R14, RZ ;  /* 0x0000000e03067224 */ /* 0x000fe200078e02ff */
[----:B------:R-:W2:Y:S01]  /*ec50*/  LDC R13, c[0x0][0x144] ;  /* 0x00005100ff0d7b82 */ /* 0x000ea20000000800 */
[----:B------:R-:W3:Y:S02]  /*ec60*/  F2I.U32.TRUNC.NTZ R9, R9 ;  /* 0x0000000900097305 */ /* 0x000ee4000020f000 */
[----:B------:R-:W-:Y:S02]  /*ec70*/  IMAD R3, R7, R15, R6 ;  /* 0x0000000f07037224 */ /* 0x000fe400078e0206 */
[----:B------:R-:W-:Y:S02]  /*ec80*/  IMAD.MOV.U32 R6, RZ, RZ, -0x1 ;  /* 0xffffffffff067424 */ /* 0x000fe400078e00ff */
[----:B------:R-:W-:Y:S01]  /*ec90*/  IMAD.IADD R3, R5, 0x1, R3 ;  /* 0x0000000105037824 */ /* 0x000fe200078e0203 */
[----:B------:R-:W4:Y:S01]  /*eca0*/  LDC R12, c[0x0][0x608] ;  /* 0x00018200ff0c7b82 */ /* 0x000f220000000800 */
[----:B------:R-:W-:-:S02]  /*ecb0*/  I2FP.F32.U32 R5, R0 ;  /* 0x0000000000057245 */ /* 0x000fc40000201000 */
[----:B0-----:R-:W-:-:S03]  /*ecc0*/  ISETP.NE.U32.AND P0, PT, R20, RZ, PT ;  /* 0x000000ff1400720c */ /* 0x001fc60003f05070 */
[----:B------:R-:W-:Y:S01]  /*ecd0*/  FMUL R5, R5, UR4 ;  /* 0x0000000405057c20 */ /* 0x000fe20008400000 */
[----:B------:R-:W-:Y:S01]  /*ece0*/  ISETP.NE.AND.EX P0, PT, R21, RZ, PT, P0 ;  /* 0x000000ff1500720c */ /* 0x000fe20003f05300 */
[----:B------:R-:W0:Y:S01]  /*ecf0*/  LDC R7, c[0x0][0x658] ;  /* 0x00019600ff077b82 */ /* 0x000e220000000800 */
[-C--:B-1----:R-:W-:Y:S01]  /*ed00*/  SHF.R.U64 R8, R4, R10.reuse, R3 ;  /* 0x0000000a04087219 */ /* 0x082fe20000001203 */
[----:B---3--:R-:W-:Y:S01]  /*ed10*/  IMAD.MOV R4, RZ, RZ, -R9 ;  /* 0x000000ffff047224 */ /* 0x008fe200078e0a09 */
[----:B------:R-:W-:Y:S02]  /*ed20*/  SHF.R.U32.HI R3, RZ, R10, R3 ;  /* 0x0000000aff037219 */ /* 0x000fe40000011603 */
[----:B------:R1:W3:Y:S03]  /*ed30*/  F2I.U32.TRUNC.NTZ R10, R5 ;  /* 0x00000005000a7305 */ /* 0x0002e6000020f000 */
[----:B------:R-:W1:Y:S01]  /*ed40*/  LDC R17, c[0x0][0x148] ;  /* 0x00005200ff117b82 */ /* 0x000e620000000800 */
[----:B--2---:R-:W-:-:S02]  /*ed50*/  IMAD R19, R13, R4, R2 ;  /* 0x000000040d137224 */ /* 0x004fc400078e0202 */
[----:B------:R-:W-:-:S05]  /*ed60*/  IMAD.MOV.U32 R4, RZ, RZ, 0x1 ;  /* 0x00000001ff047424 */ /* 0x000fca00078e00ff */
[----:B------:R-:W2:Y:S01]  /*ed70*/  LDC R14, c[0x0][0x600] ;  /* 0x00018000ff0e7b82 */ /* 0x000ea20000000800 */
[-CC-:B----4-:R-:W-:Y:S02]  /*ed80*/  SHF.R.U64 R13, R8, R12.reuse, R3.reuse ;  /* 0x0000000c080d7219 */ /* 0x190fe40000001203 */
[----:B------:R-:W-:-:S05]  /*ed90*/  SHF.R.U32.HI R2, RZ, R12, R3 ;  /* 0x0000000cff027219 */ /* 0x000fca0000011603 */
[----:B------:R-:W4:Y:S01]  /*eda0*/  LDC R16, c[0x0][0x648] ;  /* 0x00019200ff107b82 */ /* 0x000f220000000800 */
[-CC-:B0-----:R-:W-:Y:S02]  /*edb0*/  SHF.R.U64 R15, R13, R7.reuse, R2.reuse ;  /* 0x000000070d0f7219 */ /* 0x181fe40000001202 */
[-C--:B------:R-:W-:Y:S02]  /*edc0*/  SHF.L.U32 R6, R6, R7.reuse, RZ ;  /* 0x0000000706067219 */ /* 0x080fe400000006ff */
[-C--:B------:R-:W-:Y:S01]  /*edd0*/  SHF.R.U32.HI R3, RZ, R7.reuse, R2 ;  /* 0x00000007ff037219 */ /* 0x080fe20000011602 */
[----:B------:R-:W-:Y:S01]  /*ede0*/  IMAD.MOV.U32 R2, RZ, RZ, R15 ;  /* 0x000000ffff027224 */ /* 0x000fe200078e000f */
[----:B------:R-:W-:Y:S01]  /*edf0*/  SHF.L.U32 R12, R4, R7, RZ ;  /* 0x00000007040c7219 */ /* 0x000fe200000006ff */
[----:B------:R-:W0:Y:S01]  /*ee00*/  LDC R18, c[0x0][0x638] ;  /* 0x00018e00ff127b82 */ /* 0x000e220000000800 */
[----:B------:R-:W-:-:S07]  /*ee10*/  LOP3.LUT R22, RZ, R6, RZ, 0x33, !PT ;  /* 0x00000006ff167212 */ /* 0x000fce00078e33ff */
        /* <DEDUP_REMOVED lines=12> */
.L_x_296:
[----:B----4-:R-:W-:Y:S01]  /*eee0*/  SHF.R.U64 R3, R2, R16, R3 ;  /* 0x0000001002037219 */ /* 0x010fe20000001203 */
[----:B--2---:R-:W-:Y:S01]  /*eef0*/  VIADD R5, R14, 0xffffffff ;  /* 0xffffffff0e057836 */ /* 0x004fe20000000000 */
[----:B------:R-:W-:Y:S01]  /*ef00*/  LOP3.LUT R2, R13, R22, RZ, 0xc0, !PT ;  /* 0x000000160d027212 */ /* 0x000fe200078ec0ff */
[----:B------:R-:W-:Y:S02]  /*ef10*/  IMAD.MOV R10, RZ, RZ, -R10 ;  /* 0x000000ffff0a7224 */ /* 0x000fe400078e0a0a */
[----:B------:R-:W-:Y:S02]  /*ef20*/  IMAD.MOV R4, RZ, RZ, -R3 ;  /* 0x000000ffff047224 */ /* 0x000fe400078e0a03 */
[----:B------:R-:W-:Y:S01]  /*ef30*/  IMAD R2, R12, R3, R2 ;  /* 0x000000030c027224 */ /* 0x000fe200078e0202 */
[----:B------:R-:W-:Y:S01]  /*ef40*/  LOP3.LUT R3, R8, R5, RZ, 0xc0, !PT ;  /* 0x0000000508037212 */ /* 0x000fe200078ec0ff */
[----:B------:R-:W-:Y:S02]  /*ef50*/  @P4 IMAD R19, R17, R10, R0 ;  /* 0x0000000a11134224 */ /* 0x000fe400078e0200 */
[----:B0-----:R-:W-:-:S02]  /*ef60*/  IMAD R0, R4, R18, R15 ;  /* 0x0000001204007224 */ /* 0x001fc400078e020f */
[----:B------:R-:W-:Y:S02]  /*ef70*/  IMAD R5, R2, R23, R19 ;  /* 0x0000001702057224 */ /* 0x000fe400078e0213 */
[----:B------:R-:W-:Y:S02]  /*ef80*/  IMAD R0, R0, R14, R3 ;  /* 0x0000000e00007224 */ /* 0x000fe400078e0203 */
[----:B------:R-:W-:-:S03]  /*ef90*/  IMAD.MOV.U32 R4, RZ, RZ, 0x1 ;  /* 0x00000001ff047424 */ /* 0x000fc600078e00ff */
[----:B------:R-:W-:Y:S02]  /*efa0*/  SEL R6, R0, R5, !P4 ;  /* 0x0000000500067207 */ /* 0x000fe40006000000 */
[----:B------:R-:W-:-:S07]  /*efb0*/  SEL R5, R5, R0, !P4 ;  /* 0x0000000005057207 */ /* 0x000fce0006000000 */
.L_x_294:
[----:B------:R-:W-:-:S08]  /*efc0*/  NOP ;  /* 0x0000000000007918 */ /* 0x000fd00000000000 */
[----:B------:R-:W0:-:S00]  /*efd0*/  USETMAXREG.DEALLOC.CTAPOOL 0x28 ;  /* 0x00000028000079c8 */ /* 0x000e0000080e0500 */
[----:B------:R-:W-:-:S13]  /*efe0*/  ISETP.NE.AND P0, PT, RZ, UR8, PT ;  /* 0x00000008ff007c0c */ /* 0x000fda000bf05270 */
[----:B------:R-:W-:Y:S05]  /*eff0*/  @P0 EXIT ;  /* 0x000000000000094d */ /* 0x000fea0003800000 */
[----:B0-----:R-:W-:Y:S01]  /*f000*/  LOP3.LUT P0, RZ, R4, 0xff, RZ, 0xc0, !PT ;  /* 0x000000ff04ff7812 */ /* 0x001fe2000780c0ff */
[----:B------:R-:W-:Y:S02]  /*f010*/  IMAD.MOV.U32 R0, RZ, RZ, 0x1 ;  /* 0x00000001ff007424 */ /* 0x000fe400078e00ff */
[----:B------:R-:W-:-:S10]  /*f020*/  IMAD.MOV.U32 R8, RZ, RZ, RZ ;  /* 0x000000ffff087224 */ /* 0x000fd400078e00ff */
[----:B------:R-:W-:Y:S05]  /*f030*/  @!P0 BRA `(.L_x_297) ;  /* 0x0000000c00548947 */ /* 0x000fea0003800000 */
[----:B------:R-:W0:Y:S01]  /*f040*/  S2R R2, SR_TID.X ;  /* 0x0000000000027919 */ /* 0x000e220000002100 */
[----:B------:R-:W-:Y:S01]  /*f050*/  ULDC UR4, c[0x0][0x28c] ;  /* 0x0000a30000047ab9 */ /* 0x000fe20000000800 */
[----:B------:R-:W-:Y:S01]  /*f060*/  ULDC UR6, c[0x0][0x658] ;  /* 0x0001960000067ab9 */ /* 0x000fe20000000800 */
[----:B------:R-:W-:Y:S01]  /*f070*/  UIADD3 UR10, UR4, 0x1f, URZ ;  /* 0x0000001f040a7890 */ /* 0x000fe2000fffe03f */
[----:B------:R-:W-:Y:S01]  /*f080*/  BSSY B0, `(.L_x_297) ;  /* 0x00000d0000007945 */ /* 0x000fe20003800000 */
[----:B------:R-:W-:Y:S01]  /*f090*/  UMOV UR7, 0xffffffff ;  /* 0xffffffff00077882 */ /* 0x000fe20000000000 */
[----:B------:R-:W-:Y:S01]  /*f0a0*/  ULDC UR5, c[0x0][0x600] ;  /* 0x0001800000057ab9 */ /* 0x000fe20000000800 */
[----:B------:R-:W-:Y:S01]  /*f0b0*/  UMOV UR9, 0x1 ;  /* 0x0000000100097882 */ /* 0x000fe20000000000 */
[----:B------:R-:W-:Y:S01]  /*f0c0*/  USHF.L.U32 UR7, UR7, UR6, URZ ;  /* 0x0000000607077299 */ /* 0x000fe2000800063f */
[----:B------:R-:W-:Y:S01]  /*f0d0*/  IMAD.MOV.U32 R9, RZ, RZ, 0x1 ;  /* 0x00000001ff097424 */ /* 0x000fe200078e00ff */
[----:B------:R-:W-:Y:S01]  /*f0e0*/  UIADD3 UR4, UR5, -0x1, URZ ;  /* 0xffffffff05047890 */ /* 0x000fe2000fffe03f */
[----:B------:R-:W-:Y:S01]  /*f0f0*/  IMAD.MOV.U32 R0, RZ, RZ, 0x1 ;  /* 0x00000001ff007424 */ /* 0x000fe200078e00ff */
[----:B------:R-:W-:Y:S01]  /*f100*/  USHF.R.S32.HI UR11, URZ, 0x1f, UR10 ;  /* 0x0000001f3f0b7899 */ /* 0x000fe2000801140a */
[----:B------:R-:W-:Y:S01]  /*f110*/  IMAD.MOV.U32 R8, RZ, RZ, RZ ;  /* 0x000000ffff087224 */ /* 0x000fe200078e00ff */
[----:B------:R-:W-:Y:S01]  /*f120*/  ULDC UR8, c[0x0][0xc] ;  /* 0x0000030000087ab9 */ /* 0x000fe20000000800 */
[----:B------:R-:W-:-:S02]  /*f130*/  USHF.L.U32 UR5, UR9, UR6, URZ ;  /* 0x0000000609057299 */ /* 0x000fc4000800063f */
[----:B------:R-:W-:Y:S01]  /*f140*/  ULEA.HI UR11, UR11, UR10, URZ, 0x5 ;  /* 0x0000000a0b0b7291 */ /* 0x000fe2000f8f283f */
[----:B------:R-:W-:Y:S01]  /*f150*/  ULDC UR9, c[0x0][0x10] ;  /* 0x0000040000097ab9 */ /* 0x000fe20000000800 */
[----:B------:R-:W-:Y:S02]  /*f160*/  ULOP3.LUT UR6, URZ, UR7, URZ, 0x33, !UPT ;  /* 0x000000073f067292 */ /* 0x000fe4000f8e333f */
[----:B------:R-:W-:Y:S01]  /*f170*/  UIMAD.WIDE.U32 UR8, UR8, UR9, URZ ;  /* 0x00000009080872a5 */ /* 0x000fe2000f8e003f */
[----:B------:R-:W-:Y:S01]  /*f180*/  ULDC UR7, c[0x0][0x14] ;  /* 0x0000050000077ab9 */ /* 0x000fe20000000800 */
[----:B------:R-:W-:Y:S02]  /*f190*/  USHF.R.S32.HI UR20, URZ, 0x5, UR11 ;  /* 0x000000053f147899 */ /* 0x000fe4000801140b */
[----:B------:R-:W-:Y:S02]  /*f1a0*/  UIMAD.WIDE.U32 UR22, UR8, UR7, URZ ;  /* 0x00000007081672a5 */ /* 0x000fe4000f8e003f */
[----:B------:R-:W-:-:S02]  /*f1b0*/  UIMAD UR18, UR9, UR7, URZ ;  /* 0x00000007091272a4 */ /* 0x000fc4000f8e023f */
[----:B------:R-:W-:Y:S01]  /*f1c0*/  ULOP3.LUT UR26, UR13, 0x2, URZ, 0xfc, !UPT ;  /* 0x000000020d1a7892 */ /* 0x000fe2000f8efc3f */
[C---:B0-----:R-:W-:Y:S01]  /*f1d0*/  LOP3.LUT P3, RZ, R2.reuse, 0x7f, RZ, 0xc0, !PT ;  /* 0x0000007f02ff7812 */ /* 0x041fe2000786c0ff */
[----:B------:R-:W-:Y:S01]  /*f1e0*/  UIADD3 UR18, UR23, UR18, URZ ;  /* 0x0000001217127290 */ /* 0x000fe2000fffe03f */
[----:B------:R-:W-:Y:S01]  /*f1f0*/  LOP3.LUT P0, RZ, R2, 0x1f, RZ, 0xc0, !PT ;  /* 0x0000001f02ff7812 */ /* 0x000fe2000780c0ff */
[----:B------:R-:W-:Y:S01]  /*f200*/  UIADD3 UR27, UR20, 0x1, URZ ;  /* 0x00000001141b7890 */ /* 0x000fe2000fffe03f */
[----:B------:R-:W-:Y:S02]  /*f210*/  ULDC.64 UR24, c[0x0][0x198] ;  /* 0x0000660000187ab9 */ /* 0x000fe40000000a00 */
[----:B------:R-:W-:-:S13]  /*f220*/  PLOP3.LUT P0, PT, P0, P3, PT, 0x8a, 0x0 ;  /* 0x000000000000781c */ /* 0x000fda0000707172 */
.L_x_309:
[----:B------:R-:W-:-:S03]  /*f230*/  UMOV UR7, 0xffffffff ;  /* 0xffffffff00077882 */ /* 0x000fc60000000000 */
[----:B------:R-:W-:Y:S05]  /*f240*/  BRA.DIV UR7, `(.L_x_298) ;  /* 0x0000000e07cc7947 */ /* 0x000fea000b800000 */
[----:B------:R-:W-:-:S13]  /*f250*/  ELECT P1, URZ, PT ;  /* 0x00000000003f782f */ /* 0x000fda0003820000 */
.L_x_320:
[----:B------:R-:W0:Y:S01]  /*f260*/  LDC R2, c[0x0][0x28c] ;  /* 0x0000a300ff027b82 */ /* 0x000e220000000800 */
[----:B------:R-:W-:Y:S01]  /*f270*/  BSSY B1, `(.L_x_299) ;  /* 0x0000038000017945 */ /* 0x000fe20003800000 */
[----:B0-----:R-:W-:-:S13]  /*f280*/  ISETP.LT.OR P1, PT, R2, 0x1, !P1 ;  /* 0x000000010200780c */ /* 0x001fda0004f21670 */
[----:B------:R-:W-:Y:S05]  /*f290*/  @P1 BRA `(.L_x_300) ;  /* 0x0000000000d41947 */ /* 0x000fea0003800000 */
[----:B------:R-:W-:Y:S02]  /*f2a0*/  IMAD.SHL.U32 R6, R6, 0x80, RZ ;  /* 0x0000008006067824 */ /* 0x000fe400078e00ff */
[----:B------:R-:W-:Y:S02]  /*f2b0*/  IMAD.SHL.U32 R7, R5, 0x100, RZ ;  /* 0x0000010005077824 */ /* 0x000fe400078e00ff */
[----:B------:R-:W-:Y:S02]  /*f2c0*/  IMAD.MOV.U32 R12, RZ, RZ, RZ ;  /* 0x000000ffff0c7224 */ /* 0x000fe400078e00ff */
[----:B------:R-:W-:Y:S02]  /*f2d0*/  IMAD.U32 R14, RZ, RZ, UR27 ;  /* 0x0000001bff0e7e24 */ /* 0x000fe4000f8e00ff */
[----:B------:R-:W-:Y:S02]  /*f2e0*/  IMAD.MOV.U32 R2, RZ, RZ, R0 ;  /* 0x000000ffff027224 */ /* 0x000fe400078e0000 */
[----:B------:R-:W-:-:S07]  /*f2f0*/  IMAD.MOV.U32 R3, RZ, RZ, R8 ;  /* 0x000000ffff037224 */ /* 0x000fce00078e0008 */
.L_x_304:
[----:B------:R-:W0:Y:S01]  /*f300*/  S2R R5, SR_CgaCtaId ;  /* 0x0000000000057919 */ /* 0x000e220000008800 */
[----:B------:R-:W-:-:S04]  /*f310*/  MOV R4, 0x400 ;  /* 0x0000040000047802 */ /* 0x000fc80000000f00 */
[----:B0-----:R-:W-:Y:S02]  /*f320*/  LEA R10, R5, R4, 0x18 ;  /* 0x00000004050a7211 */ /* 0x001fe400078ec0ff */
[----:B------:R-:W-:Y:S01]  /*f330*/  SHF.L.U32 R4, R2, 0x1f, RZ ;  /* 0x0000001f02047819 */ /* 0x000fe200000006ff */
[----:B------:R-:W0:Y:S02]  /*f340*/  @!P3 LDC R5, c[0x0][0x500] ;  /* 0x00014000ff05bb82 */ /* 0x000e240000000800 */
[----:B------:R-:W-:-:S04]  /*f350*/  IMAD R13, R3, 0x8, R10 ;  /* 0x00000008030d7824 */ /* 0x000fc800078e020a */
[----:B------:R-:W1:Y:S02]  /*f360*/  SYNCS.PHASECHK.TRANS64.TRYWAIT P1, [R13+URZ+0x20], R4 ;  /* 0x000020040d0075a7 */ /* 0x000e64000802017f */
[----:B-1----:R-:W-:Y:S05]  /*f370*/  @!P1 BRA `(.L_x_301) ;  /* 0x0000000c00a09947 */ /* 0x002fea0003800000 */
.L_x_321:
[----:B------:R-:W-:Y:S01]  /*f380*/  UPRMT UR7, UR26, 0x9910, URZ ;  /* 0x000099101a077896 */ /* 0x000fe2000800003f */
[----:B0-----:R0:W-:Y:S03]  /*f390*/  @!P3 SYNCS.ARRIVE.TRANS64 RZ, [R13+URZ], R5 ;  /* 0x000000050dffb9a7 */ /* 0x0011e6000800003f */
[----:B------:R-:W-:-:S06]  /*f3a0*/  UISETP.NE.AND UP0, UPT, UR7, 0x2, UPT ;  /* 0x000000020700788c */ /* 0x000fcc000bf05270 */
[----:B------:R-:W-:-:S13]  /*f3b0*/  PLOP3.LUT P1, PT, PT, PT, UP0, 0x80, 0x0 ;  /* 0x000000000000781c */ /* 0x000fda0003f2f008 */
[----:B0-----:R-:W-:Y:S05]  /*f3c0*/  @P1 BRA `(.L_x_302) ;  /* 0x0000000000041947 */ /* 0x001fea0003800000 */
[----:B------:R-:W-:Y:S01]  /*f3d0*/  BPT.TRAP 0x1 ;  /* 0x000000040000795c */ /* 0x000fe20000300000 */
.L_x_302:
[----:B------:R-:W-:Y:S05]  /*f3e0*/  @P0 BRA `(.L_x_303) ;  /* 0x0000000000040947 */ /* 0x000fea0003800000 */
[----:B------:R-:W-:Y:S01]  /*f3f0*/  BPT.TRAP 0x1 ;  /* 0x000000040000795c */ /* 0x000fe20000300000 */
.L_x_303:
[--C-:B-1----:R-:W-:Y:S01]  /*f400*/  IMAD R4, R3, 0x2000, R10.reuse ;  /* 0x0000200003047824 */ /* 0x102fe200078e020a */
[----:B------:R-:W-:Y:S01]  /*f410*/  R2UR UR9, R13 ;  /* 0x000000000d0972ca */ /* 0x000fe200000e0000 */
[----:B------:R-:W-:Y:S01]  /*f420*/  IMAD R10, R3, 0x1000, R10 ;  /* 0x00001000030a7824 */ /* 0x000fe200078e020a */
[----:B------:R-:W-:Y:S01]  /*f430*/  UIADD3 UR14, UP0, UR24, 0xf0, URZ ;  /* 0x000000f0180e7890 */ /* 0x000fe2000ff1e03f */
[----:B------:R-:W-:Y:S01]  /*f440*/  VIADD R14, R14, 0xffffffff ;  /* 0xffffffff0e0e7836 */ /* 0x000fe20000000000 */
[----:B------:R-:W-:Y:S01]  /*f450*/  R2UR UR7, R4 ;  /* 0x00000000040772ca */ /* 0x000fe200000e0000 */
[----:B------:R-:W-:Y:S01]  /*f460*/  UIADD3 UR28, UP1, UR24, 0x1f0, URZ ;  /* 0x000001f0181c7890 */ /* 0x000fe2000ff3e03f */
[----:B------:R-:W-:Y:S01]  /*f470*/  R2UR UR8, R10 ;  /* 0x000000000a0872ca */ /* 0x000fe200000e0000 */
[----:B------:R-:W-:Y:S01]  /*f480*/  UIADD3.X UR15, URZ, UR25, URZ, UP0, !UPT ;  /* 0x000000193f0f7290 */ /* 0x000fe200087fe43f */
[----:B------:R-:W-:Y:S01]  /*f490*/  R2UR UR11, R7 ;  /* 0x00000000070b72ca */ /* 0x000fe200000e0000 */
[----:B------:R-:W-:Y:S01]  /*f4a0*/  VIADD R3, R3, 0x1 ;  /* 0x0000000103037836 */ /* 0x000fe20000000000 */
[----:B------:R-:W-:Y:S01]  /*f4b0*/  R2UR UR10, R12 ;  /* 0x000000000c0a72ca */ /* 0x000fe200000e0000 */
[----:B------:R-:W-:Y:S01]  /*f4c0*/  UIADD3.X UR29, URZ, UR25, URZ, UP1, !UPT ;  /* 0x000000193f1d7290 */ /* 0x000fe20008ffe43f */
[----:B------:R-:W-:Y:S01]  /*f4d0*/  R2UR UR12, R11 ;  /* 0x000000000b0c72ca */ /* 0x000fe200000e0000 */
[----:B------:R-:W-:Y:S01]  /*f4e0*/  UMOV UR16, 0x0 ;  /* 0x0000000000107882 */ /* 0x000fe20000000000 */
[----:B------:R-:W-:Y:S01]  /*f4f0*/  R2UR UR21, R6 ;  /* 0x00000000061572ca */ /* 0x000fe200000e0000 */
[----:B------:R-:W-:Y:S01]  /*f500*/  UMOV UR17, 0x10000000 ;  /* 0x1000000000117882 */ /* 0x000fe20000000000 */
[----:B------:R-:W-:Y:S01]  /*f510*/  ISETP.GT.AND P2, PT, R14, 0x1, PT ;  /* 0x000000010e00780c */ /* 0x000fe20003f44270 */
[----:B------:R-:W-:Y:S01]  /*f520*/  UIADD3 UR7, UR7, 0x100, URZ ;  /* 0x0000010007077890 */ /* 0x000fe2000fffe03f */
[----:B------:R-:W-:Y:S01]  /*f530*/  ISETP.NE.AND P1, PT, R3, 0x4, PT ;  /* 0x000000040300780c */ /* 0x000fe20003f25270 */
[----:B------:R-:W-:Y:S01]  /*f540*/  UIADD3 UR19, UR8, 0x8100, URZ ;  /* 0x0000810008137890 */ /* 0x000fe2000fffe03f */
[----:B------:R-:W-:-:S02]  /*f550*/  VIADD R12, R12, 0x20 ;  /* 0x000000200c0c7836 */ /* 0x000fc40000000000 */
[----:B------:R-:W-:Y:S02]  /*f560*/  SEL R5, RZ, 0x1, P1 ;  /* 0x00000001ff057807 */ /* 0x000fe40000800000 */
[----:B------:R-:W-:Y:S01]  /*f570*/  UMOV UR8, UR7 ;  /* 0x0000000700087c82 */ /* 0x000fe20008000000 */
[----:B------:R-:W-:Y:S01]  /*f580*/  SEL R3, R3, RZ, P1 ;  /* 0x000000ff03037207 */ /* 0x000fe20000800000 */
[----:B------:R0:W-:Y:S01]  /*f590*/  UTMALDG.3D [UR8], [UR14], desc[UR16] ;  /* 0x000010080e0075b4 */ /* 0x0001e20008011000 */
[----:B------:R-:W-:Y:S01]  /*f5a0*/  LOP3.LUT R2, R2, R5, RZ, 0x3c, !PT ;  /* 0x0000000502027212 */ /* 0x000fe200078e3cff */
[----:B0-----:R-:W-:Y:S01]  /*f5b0*/  UMOV UR8, UR19 ;  /* 0x0000001300087c82 */ /* 0x001fe20008000000 */
[----:B------:R-:W-:Y:S02]  /*f5c0*/  UMOV UR11, UR21 ;  /* 0x00000015000b7c82 */ /* 0x000fe40008000000 */
[----:B------:R0:W-:Y:S02]  /*f5d0*/  UTMALDG.3D [UR8], [UR28], desc[UR16] ;  /* 0x000010081c0075b4 */ /* 0x0001e40008011000 */
[----:B0-----:R-:W-:Y:S05]  /*f5e0*/  @P2 BRA `(.L_x_304) ;  /* 0xfffffffc00442947 */ /* 0x001fea000383ffff */
.L_x_300:
[----:B------:R-:W-:Y:S05]  /*f5f0*/  BSYNC B1 ;  /* 0x0000000000017941 */ /* 0x000fea0003800000 */
.L_x_299:
[----:B------:R-:W2:Y:S01]  /*f600*/  LDL.LU R15, [R1+0x78] ;  /* 0x00007800010f7983 */ /* 0x000ea20000300800 */
[----:B------:R-:W-:Y:S01]  /*f610*/  LOP3.LUT P5, RZ, R9, 0xff, RZ, 0xc0, !PT ;  /* 0x000000ff09ff7812 */ /* 0x000fe200078ac0ff */
[----:B------:R-:W-:Y:S01]  /*f620*/  VIADD R8, R8, UR20 ;  /* 0x0000001408087c36 */ /* 0x000fe20008000000 */
[----:B------:R-:W-:Y:S01]  /*f630*/  ULDC.64 UR8, c[0x0][0x650] ;  /* 0x0001940000087ab9 */ /* 0x000fe20000000a00 */
[----:B------:R-:W3:Y:S01]  /*f640*/  LDL.LU R13, [R1+0x7c] ;  /* 0x00007c00010d7983 */ /* 0x000ee20000300800 */
[----:B------:R-:W-:Y:S01]  /*f650*/  IMAD.U32 R5, RZ, RZ, UR20 ;  /* 0x00000014ff057e24 */ /* 0x000fe2000f8e00ff */
[----:B------:R-:W-:Y:S01]  /*f660*/  BSSY B1, `(.L_x_305) ;  /* 0x000006f000017945 */ /* 0x000fe20003800000 */
[----:B------:R-:W-:Y:S01]  /*f670*/  ISETP.GT.U32.AND P1, PT, R8, 0x3, PT ;  /* 0x000000030800780c */ /* 0x000fe20003f24070 */
[----:B------:R-:W-:Y:S01]  /*f680*/  IMAD.MOV.U32 R6, RZ, RZ, -0x1 ;  /* 0xffffffffff067424 */ /* 0x000fe200078e00ff */
[----:B------:R-:W-:Y:S01]  /*f690*/  SHF.R.U32.HI R2, RZ, 0x2, R8 ;  /* 0x00000002ff027819 */ /* 0x000fe20000011608 */
[----:B------:R-:W-:Y:S01]  /*f6a0*/  IMAD.MOV.U32 R11, RZ, RZ, -0x1 ;  /* 0xffffffffff0b7424 */ /* 0x000fe200078e00ff */
[----:B------:R-:W-:Y:S01]  /*f6b0*/  ISETP.LT.U32.AND P1, PT, R5, 0x4, P1 ;  /* 0x000000040500780c */ /* 0x000fe20000f21070 */
[----:B------:R-:W-:Y:S01]  /*f6c0*/  IMAD.MOV.U32 R5, RZ, RZ, -0x1 ;  /* 0xffffffffff057424 */ /* 0x000fe200078e00ff */
[----:B------:R-:W-:Y:S01]  /*f6d0*/  LOP3.LUT R2, R2, 0x1, RZ, 0xc0, !PT ;  /* 0x0000000102027812 */ /* 0x000fe200078ec0ff */
[----:B------:R-:W0:Y:S01]  /*f6e0*/  @P5 S2R R4, SR_CgaCtaId ;  /* 0x0000000000045919 */ /* 0x000e220000008800 */
[----:B------:R-:W-:-:S02]  /*f6f0*/  @P5 MOV R3, 0x400 ;  /* 0x0000040000035802 */ /* 0x000fc40000000f00 */
[----:B------:R-:W-:Y:S01]  /*f700*/  ISETP.NE.U32.AND P2, PT, R2, 0x1, PT ;  /* 0x000000010200780c */ /* 0x000fe20003f45070 */
[----:B------:R-:W-:Y:S01]  /*f710*/  IMAD.U32 R2, RZ, RZ, UR20 ;  /* 0x00000014ff027e24 */ /* 0x000fe2000f8e00ff */
[----:B------:R-:W-:Y:S02]  /*f720*/  LOP3.LUT R8, R8, 0x3, RZ, 0xc0, !PT ;  /* 0x0000000308087812 */ /* 0x000fe400078ec0ff */
[----:B------:R-:W-:Y:S02]  /*f730*/  PRMT R9, RZ, 0x7610, R9 ;  /* 0x00007610ff097816 */ /* 0x000fe40000000009 */
[----:B------:R-:W-:-:S04]  /*f740*/  ISETP.GT.U32.AND P2, PT, R2, 0x3, !P2 ;  /* 0x000000030200780c */ /* 0x000fc80005744070 */
[----:B------:R-:W-:Y:S02]  /*f750*/  SEL R2, RZ, 0x1, !P2 ;  /* 0x00000001ff027807 */ /* 0x000fe40005000000 */
[----:B0-----:R-:W-:-:S04]  /*f760*/  @P5 LEA R3, R4, R3, 0x18 ;  /* 0x0000000304035211 */ /* 0x001fc800078ec0ff */
[----:B------:R0:W-:Y:S02]  /*f770*/  @P5 SYNCS.ARRIVE.TRANS64.A1T0 RZ, [R3+URZ+0x58], RZ ;  /* 0x000058ff03ff59a7 */ /* 0x0001e4000810003f */
[----:B0-----:R-:W-:-:S04]  /*f780*/  SEL R3, RZ, 0x1, !P1 ;  /* 0x00000001ff037807 */ /* 0x001fc80004800000 */
[----:B------:R-:W-:Y:S02]  /*f790*/  LOP3.LUT R0, R2, R0, R3, 0x96, !PT ;  /* 0x0000000002007212 */ /* 0x000fe400078e9603 */
[----:B------:R-:W-:Y:S02]  /*f7a0*/  PRMT R2, RZ, 0x7610, R2 ;  /* 0x00007610ff027816 */ /* 0x000fe40000000002 */
[----:B---3--:R-:W-:-:S04]  /*f7b0*/  IADD3 R13, P5, R13, UR22, RZ ;  /* 0x000000160d0d7c10 */ /* 0x008fc8000ffbe0ff */
[----:B--2---:R-:W-:Y:S01]  /*f7c0*/  IADD3.X R15, R15, UR18, RZ, P5, !PT ;  /* 0x000000120f0f7c10 */ /* 0x004fe2000affe4ff */
[----:B------:R0:W-:Y:S01]  /*f7d0*/  STL [R1+0x7c], R13 ;  /* 0x00007c0d01007387 */ /* 0x0001e20000100800 */
[----:B------:R-:W-:-:S03]  /*f7e0*/  ISETP.GE.U32.AND P5, PT, R13, UR8, PT ;  /* 0x000000080d007c0c */ /* 0x000fc6000bfa6070 */
[----:B------:R0:W-:Y:S01]  /*f7f0*/  STL [R1+0x78], R15 ;  /* 0x0000780f01007387 */ /* 0x0001e20000100800 */
[----:B------:R-:W-:-:S13]  /*f800*/  ISETP.GE.U32.AND.EX P1, PT, R15, UR9, PT, P5 ;  /* 0x000000090f007c0c */ /* 0x000fda000bf26150 */
[----:B0-----:R-:W-:Y:S05]  /*f810*/  @P1 BRA `(.L_x_306) ;  /* 0x00000004004c1947 */ /* 0x001fea0003800000 */
[----:B------:R-:W-:Y:S01]  /*f820*/  ULDC.64 UR8, c[0x0][0x628] ;  /* 0x00018a0000087ab9 */ /* 0x000fe20000000a00 */
[----:B------:R-:W0:Y:S01]  /*f830*/  S2R R12, SR_CTAID.X ;  /* 0x00000000000c7919 */ /* 0x000e220000002500 */
[----:B------:R-:W-:Y:S01]  /*f840*/  ISETP.NE.U32.AND P1, PT, RZ, UR8, PT ;  /* 0x00000008ff007c0c */ /* 0x000fe2000bf25070 */
[----:B------:R-:W-:Y:S01]  /*f850*/  ULDC UR10, c[0x0][0x630] ;  /* 0x00018c00000a7ab9 */ /* 0x000fe20000000800 */
[----:B------:R-:W-:Y:S01]  /*f860*/  IMAD.MOV.U32 R2, RZ, RZ, R13 ;  /* 0x000000ffff027224 */ /* 0x000fe200078e000d */
[----:B------:R-:W1:Y:S01]  /*f870*/  S2R R10, SR_CTAID.Y ;  /* 0x00000000000a7919 */ /* 0x000e620000002600 */
[----:B------:R-:W-:Y:S01]  /*f880*/  ISETP.NE.AND.EX P1, PT, RZ, UR9, PT, P1 ;  /* 0x00000009ff007c0c */ /* 0x000fe2000bf25310 */
[----:B------:R-:W-:-:S12]  /*f890*/  IMAD.MOV.U32 R3, RZ, RZ, R15 ;  /* 0x000000ffff037224 */ /* 0x000fd800078e000f */
[----:B------:R-:W-:Y:S05]  /*f8a0*/  @!P1 BRA `(.L_x_307) ;  /* 0x0000000000289947 */ /* 0x000fea0003800000 */
[----:B------:R-:W-:Y:S02]  /*f8b0*/  ULDC UR7, c[0x0][0x634] ;  /* 0x00018d0000077ab9 */ /* 0x000fe40000000800 */
[----:B------:R-:W-:-:S05]  /*f8c0*/  IADD3 R7, P1, R13, UR7, RZ ;  /* 0x000000070d077c10 */ /* 0x000fca000ff3e0ff */
[----:B------:R-:W-:-:S04]  /*f8d0*/  IMAD.X R11, RZ, RZ, R15, P1 ;  /* 0x000000ffff0b7224 */ /* 0x000fc800008e060f */
[----:B------:R-:W-:-:S04]  /*f8e0*/  IMAD.WIDE.U32 R4, R11, UR8, RZ ;  /* 0x000000080b047c25 */ /* 0x000fc8000f8e00ff */
[----:B------:R-:W-:-:S04]  /*f8f0*/  IMAD.WIDE.U32 R4, P1, R7, UR9, R4 ;  /* 0x0000000907047c25 */ /* 0x000fc8000f820004 */
[----:B------:R-:W-:-:S04]  /*f900*/  IMAD.WIDE.U32 R6, R7, UR8, RZ ;  /* 0x0000000807067c25 */ /* 0x000fc8000f8e00ff */
[----:B------:R-:W-:Y:S01]  /*f910*/  IMAD.X R3, RZ, RZ, RZ, P1 ;  /* 0x000000ffff037224 */ /* 0x000fe200008e06ff */
[----:B------:R-:W-:Y:S01]  /*f920*/  IADD3 RZ, P1, R7, R4, RZ ;  /* 0x0000000407ff7210 */ /* 0x000fe20007f3e0ff */
[----:B------:R-:W-:-:S04]  /*f930*/  IMAD.MOV.U32 R2, RZ, RZ, R5 ;  /* 0x000000ffff027224 */ /* 0x000fc800078e0005 */
[----:B------:R-:W-:-:S08]  /*f940*/  IMAD.WIDE.U32.X R2, R11, UR9, R2, P1 ;  /* 0x000000090b027c25 */ /* 0x000fd000088e0402 */
.L_x_307:
[--C-:B------:R-:W-:Y:S01]  /*f950*/  SHF.R.U64 R11, R2, UR10, R3.reuse ;  /* 0x0000000a020b7c19 */ /* 0x100fe20008001203 */
[----:B------:R-:W-:Y:S01]  /*f960*/  ULDC.64 UR8, c[0x0][0x620] ;  /* 0x0001880000087ab9 */ /* 0x000fe20000000a00 */
[----:B------:R-:W-:Y:S01]  /*f970*/  SHF.R.U32.HI R2, RZ, UR10, R3 ;  /* 0x0000000aff027c19 */ /* 0x000fe20008011603 */
[----:B------:R-:W-:Y:S01]  /*f980*/  IMAD.MOV.U32 R3, RZ, RZ, R15 ;  /* 0x000000ffff037224 */ /* 0x000fe200078e000f */
[----:B------:R-:W-:Y:S01]  /*f990*/  IADD3 R5, P1, RZ, -R11, RZ ;  /* 0x8000000bff057210 */ /* 0x000fe20007f3e0ff */
[----:B------:R-:W-:Y:S01]  /*f9a0*/  ULDC UR7, c[0x0][0x150] ;  /* 0x0000540000077ab9 */ /* 0x000fe20000000800 */
[----:B0-----:R-:W-:Y:S01]  /*f9b0*/  I2FP.F32.U32 R6, R12 ;  /* 0x0000000c00067245 */ /* 0x001fe20000201000 */
[----:B------:R-:W0:Y:S01]  /*f9c0*/  LDC R7, c[0x0][0x144] ;  /* 0x00005100ff077b82 */ /* 0x000e220000000800 */
[----:B------:R-:W-:Y:S01]  /*f9d0*/  ULDC.64 UR10, c[0x0][0x640] ;  /* 0x00019000000a7ab9 */ /* 0x000fe20000000a00 */
[----:B------:R-:W-:Y:S01]  /*f9e0*/  IMAD.X R2, RZ, RZ, ~R2, P1 ;  /* 0x000000ffff027224 */ /* 0x000fe200008e0e02 */
[----:B------:R-:W-:Y:S01]  /*f9f0*/  ISETP.NE.U32.AND P1, PT, RZ, UR10, PT ;  /* 0x0000000aff007c0c */ /* 0x000fe2000bf25070 */
[----:B------:R-:W-:Y:S01]  /*fa00*/  FMUL R6, R6, UR7 ;  /* 0x0000000706067c20 */ /* 0x000fe20008400000 */
[----:B------:R-:W-:Y:S01]  /*fa10*/  ULDC UR7, c[0x0][0x618] ;  /* 0x0001860000077ab9 */ /* 0x000fe20000000800 */
[----:B------:R-:W-:Y:S01]  /*fa20*/  IMAD R4, R2, UR8, RZ ;  /* 0x0000000802047c24 */ /* 0x000fe2000f8e02ff */
[----:B------:R-:W-:Y:S01]  /*fa30*/  ISETP.NE.AND.EX P1, PT, RZ, UR11, PT, P1 ;  /* 0x0000000bff007c0c */ /* 0x000fe2000bf25310 */
[----:B------:R-:W-:Y:S01]  /*fa40*/  IMAD.MOV.U32 R2, RZ, RZ, R13 ;  /* 0x000000ffff027224 */ /* 0x000fe200078e000d */
[----:B------:R-:W2:Y:S01]  /*fa50*/  LDC R15, c[0x0][0x148] ;  /* 0x00005200ff0f7b82 */ /* 0x000ea20000000800 */
[----:B------:R-:W3:Y:S02]  /*fa60*/  F2I.U32.TRUNC.NTZ R6, R6 ;  /* 0x0000000600067305 */ /* 0x000ee4000020f000 */
[----:B------:R-:W-:Y:S01]  /*fa70*/  IMAD.WIDE.U32 R2, R5, UR8, R2 ;  /* 0x0000000805027c25 */ /* 0x000fe2000f8e0002 */
[----:B------:R-:W-:-:S03]  /*fa80*/  ULDC UR8, c[0x0][0x154] ;  /* 0x0000550000087ab9 */ /* 0x000fc60000000800 */
[----:B------:R-:W-:Y:S01]  /*fa90*/  IMAD R5, R5, UR9, R4 ;  /* 0x0000000905057c24 */ /* 0x000fe2000f8e0204 */
[----:B------:R-:W-:-:S03]  /*faa0*/  ULDC UR9, c[0x0][0x608] ;  /* 0x0001820000097ab9 */ /* 0x000fc60000000800 */
[----:B------:R-:W-:-:S05]  /*fab0*/  IMAD.IADD R3, R3, 0x1, R5 ;  /* 0x0000000103037824 */ /* 0x000fca00078e0205 */
[----:B------:R-:W-:Y:S01]  /*fac0*/  SHF.R.U64 R13, R2, UR7, R3 ;  /* 0x00000007020d7c19 */ /* 0x000fe20008001203 */
[----:B---3--:R-:W-:Y:S01]  /*fad0*/  IMAD.MOV R6, RZ, RZ, -R6 ;  /* 0x000000ffff067224 */ /* 0x008fe200078e0a06 */
[----:B-1----:R-:W-:-:S03]  /*fae0*/  I2FP.F32.U32 R2, R10 ;  /* 0x0000000a00027245 */ /* 0x002fc60000201000 */
[----:B0-----:R-:W-:Y:S02]  /*faf0*/  IMAD R19, R7, R6, R12 ;  /* 0x0000000607137224 */ /* 0x001fe400078e020c */
[----:B------:R-:W-:Y:S01]  /*fb00*/  FMUL R4, R2, UR8 ;  /* 0x0000000802047c20 */ /* 0x000fe20008400000 */
[----:B------:R-:W-:Y:S01]  /*fb10*/  SHF.R.U32.HI R2, RZ, UR7, R3 ;  /* 0x00000007ff027c19 */ /* 0x000fe20008011603 */
[----:B------:R-:W-:Y:S02]  /*fb20*/  ULDC UR7, c[0x0][0x658] ;  /* 0x0001960000077ab9 */ /* 0x000fe40000000800 */
[----:B------:R0:W1:Y:S01]  /*fb30*/  F2I.U32.TRUNC.NTZ R18, R4 ;  /* 0x0000000400127305 */ /* 0x000062000020f000 */
[--C-:B------:R-:W-:Y:S02]  /*fb40*/  SHF.R.U64 R16, R13, UR9, R2.reuse ;  /* 0x000000090d107c19 */ /* 0x100fe40008001202 */
[----:B------:R-:W-:-:S04]  /*fb50*/  SHF.R.U32.HI R3, RZ, UR9, R2 ;  /* 0x00000009ff037c19 */ /* 0x000fc80008011602 */
[--C-:B------:R-:W-:Y:S02]  /*fb60*/  SHF.R.U64 R14, R16, UR7, R3.reuse ;  /* 0x00000007100e7c19 */ /* 0x100fe40008001203 */
[----:B------:R-:W-:-:S03]  /*fb70*/  SHF.R.U32.HI R3, RZ, UR7, R3 ;  /* 0x00000007ff037c19 */ /* 0x000fc60008011603 */
[----:B------:R-:W-:Y:S01]  /*fb80*/  IMAD.MOV.U32 R2, RZ, RZ, R14 ;  /* 0x000000ffff027224 */ /* 0x000fe200078e000e */
[----:B0-2---:R-:W-:Y:S06]  /*fb90*/  @!P1 BRA `(.L_x_308) ;  /* 0x0000000000289947 */ /* 0x005fec0003800000 */
        /* <DEDUP_REMOVED lines=10> */
.L_x_308:
[----:B------:R-:W-:Y:S01]  /*fc40*/  ULDC UR7, c[0x0][0x648] ;  /* 0x0001920000077ab9 */ /* 0x000fe20000000800 */
[----:B-1----:R-:W-:Y:S01]  /*fc50*/  IMAD.MOV R18, RZ, RZ, -R18 ;  /* 0x000000ffff127224 */ /* 0x002fe200078e0a12 */
[----:B------:R-:W-:Y:S01]  /*fc60*/  SHF.R.U64 R3, R2, UR7, R3 ;  /* 0x0000000702037c19 */ /* 0x000fe20008001203 */
[----:B------:R-:W-:Y:S01]  /*fc70*/  ULDC UR7, c[0x0][0x638] ;  /* 0x00018e0000077ab9 */ /* 0x000fe20000000800 */
[----:B------:R-:W-:Y:S01]  /*fc80*/  LOP3.LUT R2, R16, UR6, RZ, 0xc0, !PT ;  /* 0x0000000610027c12 */ /* 0x000fe2000f8ec0ff */
[----:B------:R-:W-:Y:S01]  /*fc90*/  @P4 IMAD R19, R15, R18, R10 ;  /* 0x000000120f134224 */ /* 0x000fe200078e020a */
[----:B------:R-:W-:Y:S01]  /*fca0*/  LOP3.LUT R13, R13, UR4, RZ, 0xc0, !PT ;  /* 0x000000040d0d7c12 */ /* 0x000fe2000f8ec0ff */
[----:B------:R-:W-:Y:S01]  /*fcb0*/  IMAD.MOV R5, RZ, RZ, -R3 ;  /* 0x000000ffff057224 */ /* 0x000fe200078e0a03 */
[----:B------:R-:W-:Y:S01]  /*fcc0*/  ULDC UR8, c[0x0][0x610] ;  /* 0x0001840000087ab9 */ /* 0x000fe20000000800 */
[----:B------:R-:W-:Y:S02]  /*fcd0*/  IMAD R2, R3, UR5, R2 ;  /* 0x0000000503027c24 */ /* 0x000fe4000f8e0202 */
[----:B------:R-:W-:Y:S01]  /*fce0*/  IMAD R14, R5, UR7, R14 ;  /* 0x00000007050e7c24 */ /* 0x000fe2000f8e020e */
[----:B------:R-:W-:Y:S01]  /*fcf0*/  ULDC UR7, c[0x0][0x600] ;  /* 0x0001800000077ab9 */ /* 0x000fe20000000800 */
[----:B------:R-:W-:-:S02]  /*fd00*/  IMAD R5, R2, UR8, R19 ;  /* 0x0000000802057c24 */ /* 0x000fc4000f8e0213 */
[----:B------:R-:W-:Y:S02]  /*fd10*/  IMAD R14, R14, UR7, R13 ;  /* 0x000000070e0e7c24 */ /* 0x000fe4000f8e020d */
[----:B------:R-:W-:-:S03]  /*fd20*/  IMAD.MOV.U32 R2, RZ, RZ, 0x1 ;  /* 0x00000001ff027424 */ /* 0x000fc600078e00ff */
[----:B------:R-:W-:Y:S02]  /*fd30*/  SEL R6, R14, R5, !P4 ;  /* 0x000000050e067207 */ /* 0x000fe40006000000 */
[----:B------:R-:W-:-:S07]  /*fd40*/  SEL R5, R5, R14, !P4 ;  /* 0x0000000e05057207 */ /* 0x000fce0006000000 */
.L_x_306:
[----:B------:R-:W-:Y:S05]  /*fd50*/  BSYNC B1 ;  /* 0x0000000000017941 */ /* 0x000fea0003800000 */
.L_x_305:
[----:B------:R-:W-:-:S13]  /*fd60*/  LOP3.LUT P1, RZ, R2, 0xff, RZ, 0xc0, !PT ;  /* 0x000000ff02ff7812 */ /* 0x000fda000782c0ff */
[----:B------:R-:W-:Y:S05]  /*fd70*/  @P1 BRA `(.L_x_309) ;  /* 0xfffffff4002c1947 */ /* 0x000fea000383ffff */
[----:B------:R-:W-:Y:S05]  /*fd80*/  BSYNC B0 ;  /* 0x0000000000007941 */ /* 0x000fea0003800000 */
.L_x_297:
[----:B------:R-:W-:-:S03]  /*fd90*/  UMOV UR7, 0xffffffff ;  /* 0xffffffff00077882 */ /* 0x000fc60000000000 */
[----:B------:R-:W-:Y:S05]  /*fda0*/  BRA.DIV UR7, `(.L_x_310) ;  /* 0x0000000607287947 */ /* 0x000fea000b800000 */
[----:B------:R-:W-:-:S13]  /*fdb0*/  ELECT P0, URZ, PT ;  /* 0x00000000003f782f */ /* 0x000fda0003800000 */
.L_x_324:
[----:B------:R-:W-:Y:S04]  /*fdc0*/  BSSY B0, `(.L_x_311) ;  /* 0x000002c000007945 */ /* 0x000fe80003800000 */
[----:B------:R-:W-:Y:S05]  /*fdd0*/  @!P0 BRA `(.L_x_312) ;  /* 0x0000000000a88947 */ /* 0x000fea0003800000 */
[----:B------:R-:W-:-:S04]  /*fde0*/  ULOP3.LUT UR7, UR13, 0x2, URZ, 0xfc, !UPT ;  /* 0x000000020d077892 */ /* 0x000fc8000f8efc3f */
[----:B------:R-:W-:-:S06]  /*fdf0*/  UISETP.NE.AND UP0, UPT, UR7, 0x3, UPT ;  /* 0x000000030700788c */ /* 0x000fcc000bf05270 */
[----:B------:R-:W-:-:S13]  /*fe00*/  PLOP3.LUT P0, PT, PT, PT, UP0, 0x80, 0x0 ;  /* 0x000000000000781c */ /* 0x000fda0003f0f008 */
[----:B------:R-:W-:Y:S05]  /*fe10*/  @!P0 BRA `(.L_x_313) ;  /* 0x0000000000048947 */ /* 0x000fea0003800000 */
[----:B------:R-:W-:Y:S01]  /*fe20*/  BPT.TRAP 0x1 ;  /* 0x000000040000795c */ /* 0x000fe20000300000 */
.L_x_313:
[----:B------:R-:W0:Y:S01]  /*fe30*/  S2R R3, SR_CgaCtaId ;  /* 0x0000000000037919 */ /* 0x000e220000008800 */
[----:B------:R-:W-:-:S04]  /*fe40*/  MOV R2, 0x400 ;  /* 0x0000040000027802 */ /* 0x000fc80000000f00 */
[----:B0-----:R-:W-:Y:S02]  /*fe50*/  LEA R3, R3, R2, 0x18 ;  /* 0x0000000203037211 */ /* 0x001fe400078ec0ff */
[----:B------:R-:W-:-:S03]  /*fe60*/  SHF.L.U32 R2, R0, 0x1f, RZ ;  /* 0x0000001f00027819 */ /* 0x000fc600000006ff */
[----:B------:R-:W-:-:S04]  /*fe70*/  VIADD R3, R3, 0x20 ;  /* 0x0000002003037836 */ /* 0x000fc80000000000 */
[C---:B------:R-:W-:Y:S02]  /*fe80*/  IMAD R7, R8.reuse, 0x8, R3 ;  /* 0x0000000808077824 */ /* 0x040fe400078e0203 */
[----:B------:R-:W-:Y:S02]  /*fe90*/  VIADD R8, R8, 0x1 ;  /* 0x0000000108087836 */ /* 0x000fe40000000000 */
[----:B------:R-:W0:Y:S03]  /*fea0*/  SYNCS.PHASECHK.TRANS64.TRYWAIT P0, [R7+URZ], R2 ;  /* 0x00000002070075a7 */ /* 0x000e26000800017f */
[----:B------:R-:W-:-:S04]  /*feb0*/  ISETP.NE.AND P1, PT, R8, 0x4, PT ;  /* 0x000000040800780c */ /* 0x000fc80003f25270 */
[----:B------:R-:W-:Y:S02]  /*fec0*/  SEL R5, RZ, 0x1, P1 ;  /* 0x00000001ff057807 */ /* 0x000fe40000800000 */
[----:B------:R-:W-:Y:S02]  /*fed0*/  SEL R8, R8, RZ, P1 ;  /* 0x000000ff08087207 */ /* 0x000fe40000800000 */
[----:B------:R-:W-:-:S03]  /*fee0*/  LOP3.LUT R5, R0, R5, RZ, 0x3c, !PT ;  /* 0x0000000500057212 */ /* 0x000fc600078e3cff */
[----:B------:R-:W-:Y:S01]  /*fef0*/  IMAD R9, R8, 0x8, R3 ;  /* 0x0000000808097824 */ /* 0x000fe200078e0203 */
[----:B------:R-:W-:Y:S01]  /*ff00*/  SHF.L.U32 R4, R5, 0x1f, RZ ;  /* 0x0000001f05047819 */ /* 0x000fe200000006ff */
[----:B0-----:R-:W-:Y:S06]  /*ff10*/  @!P0 BRA `(.L_x_314) ;  /* 0x0000000000f08947 */ /* 0x001fec0003800000 */
.L_x_325:
[----:B------:R-:W1:Y:S01]  /*ff20*/  SYNCS.PHASECHK.TRANS64.TRYWAIT P0, [R9+URZ], R4 ;  /* 0x00000004090075a7 */ /* 0x000e62000800017f */
[----:B------:R-:W-:-:S05]  /*ff30*/  VIADD R0, R8, 0x1 ;  /* 0x0000000108007836 */ /* 0x000fca0000000000 */
[----:B------:R-:W-:-:S04]  /*ff40*/  ISETP.NE.AND P1, PT, R0, 0x4, PT ;  /* 0x000000040000780c */ /* 0x000fc80003f25270 */
[----:B0-----:R-:W-:Y:S02]  /*ff50*/  SEL R2, RZ, 0x1, P1 ;  /* 0x00000001ff027807 */ /* 0x001fe40000800000 */
[----:B------:R-:W-:Y:S02]  /*ff60*/  SEL R0, R0, RZ, P1 ;  /* 0x000000ff00007207 */ /* 0x000fe40000800000 */
[----:B------:R-:W-:-:S03]  /*ff70*/  LOP3.LUT R7, R5, R2, RZ, 0x3c, !PT ;  /* 0x0000000205077212 */ /* 0x000fc600078e3cff */
[----:B------:R-:W-:Y:S01]  /*ff80*/  IMAD R6, R0, 0x8, R3 ;  /* 0x0000000800067824 */ /* 0x000fe200078e0203 */
[----:B------:R-:W-:Y:S01]  /*ff90*/  SHF.L.U32 R5, R7, 0x1f, RZ ;  /* 0x0000001f07057819 */ /* 0x000fe200000006ff */
[----:B-1----:R-:W-:Y:S06]  /*ffa0*/  @!P0 BRA `(.L_x_315) ;  /* 0x0000000000e08947 */ /* 0x002fec0003800000 */
.L_x_326:
[----:B------:R-:W1:Y:S01]  /*ffb0*/  SYNCS.PHASECHK.TRANS64.TRYWAIT P0, [R6+URZ], R5 ;  /* 0x00000005060075a7 */ /* 0x000e62000800017f */
[----:B------:R-:W-:-:S05]  /*ffc0*/  VIADD R0, R0, 0x1 ;  /* 0x0000000100007836 */ /* 0x000fca0000000000 */
[----:B------:R-:W-:-:S04]  /*ffd0*/  ISETP.NE.AND P1, PT, R0, 0x4, PT ;  /* 0x000000040000780c */ /* 0x000fc80003f25270 */
[----:B------:R-:W-:Y:S02]  /*ffe0*/  SEL R2, RZ, 0x1, P1 ;  /* 0x00000001ff027807 */ /* 0x000fe40000800000 */
[----:B------:R-:W-:Y:S02]  /*fff0*/  SEL R0, R0, RZ, P1 ;  /* 0x000000ff00007207 */ /* 0x000fe40000800000 */
[----:B------:R-:W-:Y:S01]  /*10000*/  LOP3.LUT R2, R7, R2, RZ, 0x3c, !PT ;  /* 0x0000000207027212 */ /* 0x000fe200078e3cff */
[----:B-1----:R-:W-:Y:S06]  /*10010*/  @!P0 BRA `(.L_x_316) ;  /* 0x0000000000d88947 */ /* 0x002fec0003800000 */
.L_x_327:
[----:B------:R-:W-:Y:S01]  /*10020*/  IMAD R3, R0, 0x8, R3 ;  /* 0x0000000800037824 */ /* 0x000fe200078e0203 */
[----:B------:R-:W-:-:S07]  /*10030*/  SHF.L.U32 R0, R2, 0x1f, RZ ;  /* 0x0000001f02007819 */ /* 0x000fce00000006ff */
.L_x_317:
[----:B--2---:R2:W3:Y:S02]  /*10040*/  SYNCS.PHASECHK.TRANS64.TRYWAIT P0, [R3+URZ], R0 ;  /* 0x00000000030075a7 */ /* 0x0044e4000800017f */
[----:B---3--:R-:W-:Y:S05]  /*10050*/  @!P0 NANOSLEEP.SYNCS 0x989680 ;  /* 0x009896800000895d */ /* 0x008fea0003900000 */
[----:B------:R-:W3:Y:S02]  /*10060*/  @!P0 SYNCS.PHASECHK.TRANS64 P0, [R3+URZ], R0 ;  /* 0x00000000030085a7 */ /* 0x000ee4000800007f */
[----:B---3--:R-:W-:Y:S05]  /*10070*/  @!P0 BRA `(.L_x_317) ;  /* 0xfffffffc00f08947 */ /* 0x008fea000383ffff */
.L_x_312:
[----:B------:R-:W-:Y:S05]  /*10080*/  BSYNC B0 ;  /* 0x0000000000007941 */ /* 0x000fea0003800000 */
.L_x_311:
[----:B------:R-:W-:Y:S05]  /*10090*/  EXIT ;  /* 0x000000000000794d */ /* 0x000fea0003800000 */
.L_x_17:
[----:B-1----:R-:W-:-:S04]  /*100a0*/  IMAD.U32 R3, RZ, RZ, UR7 ;  /* 0x00000007ff037e24 */ /* 0x002fc8000f8e00ff */
[----:B------:R1:W3:Y:S03]  /*100b0*/  SYNCS.PHASECHK.TRANS64.TRYWAIT P0, [R3+URZ], R0 ;  /* 0x00000000030075a7 */ /* 0x0002e6000800017f */
[----:B---3--:R-:W-:Y:S05]  /*100c0*/  @!P0 NANOSLEEP.SYNCS 0x989680 ;  /* 0x009896800000895d */ /* 0x008fea0003900000 */
[----:B------:R-:W3:Y:S02]  /*100d0*/  @!P0 SYNCS.PHASECHK.TRANS64 P0, [R3+URZ], R0 ;  /* 0x00000000030085a7 */ /* 0x000ee4000800007f */
[----:B---3--:R-:W-:Y:S05]  /*100e0*/  @!P0 BRA `(.L_x_17) ;  /* 0xfffffffc00ec8947 */ /* 0x008fea000383ffff */
[----:B------:R-:W-:Y:S05]  /*100f0*/  BRA `(.L_x_16) ;  /* 0xffffff1800a07947 */ /* 0x000fea000383ffff */
.L_x_23:
[----:B-----5:R1:W-:Y:S02]  /*10100*/  STL [R1+0x88], R0 ;  /* 0x0000880001007387 */ /* 0x0203e40000100800 */
[----:B-1----:R-:W-:-:S04]  /*10110*/  IMAD.U32 R0, RZ, RZ, UR9 ;  /* 0x00000009ff007e24 */ /* 0x002fc8000f8e00ff */
[----:B------:R1:W4:Y:S03]  /*10120*/  SYNCS.PHASECHK.TRANS64.TRYWAIT P0, [R0+URZ], R229 ;  /* 0x000000e5000075a7 */ /* 0x000326000800017f */
[----:B----4-:R-:W-:Y:S05]  /*10130*/  @!P0 NANOSLEEP.SYNCS 0x989680 ;  /* 0x009896800000895d */ /* 0x010fea0003900000 */
[----:B------:R1:W4:Y:S02]  /*10140*/  @!P0 SYNCS.PHASECHK.TRANS64 P0, [R0+URZ], R229 ;  /* 0x000000e5000085a7 */ /* 0x000324000800007f */
[----:B-1----:R1:W5:Y:S02]  /*10150*/  LDL.LU R0, [R1+0x88] ;  /* 0x0000880001007983 */ /* 0x0023640000300800 */
[----:B-1--4-:R-:W-:Y:S05]  /*10160*/  @!P0 BRA `(.L_x_23) ;  /* 0xfffffffc00e48947 */ /* 0x012fea000383ffff */
[----:B------:R-:W-:Y:S05]  /*10170*/  BRA `(.L_x_22) ;  /* 0xffffff2c00047947 */ /* 0x000fea000383ffff */
.L_x_298:
[----:B------:R-:W-:Y:S01]  /*10180*/  BSSY B1, `(.L_x_318) ;  /* 0x0000006000017945 */ /* 0x000fe20003800000 */
[----:B------:R-:W-:-:S07]  /*10190*/  IMAD.MOV.U32 R2, RZ, RZ, -0x1 ;  /* 0xffffffffff027424 */ /* 0x000fce00078e00ff */
[----:B------:R-:W-:Y:S05]  /*101a0*/  WARPSYNC.COLLECTIVE R2, `(.L_x_319) ;  /* 0x00000000020c7348 */ /* 0x000fea0003c00000 */
[----:B------:R-:W-:Y:S02]  /*101b0*/  ELECT P1, UR62, PT ;  /* 0x00000000003e782f */ /* 0x000fe40003820000 */
[----:B------:R-:W-:Y:S01]  /*101c0*/  MOV R2, UR62 ;  /* 0x0000003e00027c02 */ /* 0x000fe20008000f00 */
[----:B------:R-:W-:Y:S10]  /*101d0*/  ENDCOLLECTIVE ;  /* 0x000000000000791b */ /* 0x000ff40003800000 */
.L_x_319:
[----:B------:R-:W-:Y:S05]  /*101e0*/  BSYNC B1 ;  /* 0x0000000000017941 */ /* 0x000fea0003800000 */
.L_x_318:
[----:B------:R-:W-:Y:S05]  /*101f0*/  BRA `(.L_x_320) ;  /* 0xfffffff000187947 */ /* 0x000fea000383ffff */
.L_x_301:
[----:B-1----:R1:W2:Y:S02]  /*10200*/  SYNCS.PHASECHK.TRANS64.TRYWAIT P1, [R13+URZ+0x20], R4 ;  /* 0x000020040d0075a7 */ /* 0x0022a4000802017f */
[----:B--2---:R-:W-:Y:S05]  /*10210*/  @!P1 NANOSLEEP.SYNCS 0x989680 ;  /* 0x009896800000995d */ /* 0x004fea0003900000 */
[----:B------:R-:W2:Y:S02]  /*10220*/  @!P1 SYNCS.PHASECHK.TRANS64 P1, [R13+URZ+0x20], R4 ;  /* 0x000020040d0095a7 */ /* 0x000ea4000802007f */
[----:B--2---:R-:W-:Y:S05]  /*10230*/  @!P1 BRA `(.L_x_301) ;  /* 0xfffffffc00f09947 */ /* 0x004fea000383ffff */
[----:B------:R-:W-:Y:S05]  /*10240*/  BRA `(.L_x_321) ;  /* 0xfffffff0004c7947 */ /* 0x000fea000383ffff */
.L_x_310:
[----:B------:R-:W-:Y:S01]  /*10250*/  BSSY B0, `(.L_x_322) ;  /* 0x0000006000007945 */ /* 0x000fe20003800000 */
[----:B------:R-:W-:-:S07]  /*10260*/  IMAD.MOV.U32 R2, RZ, RZ, -0x1 ;  /* 0xffffffffff027424 */ /* 0x000fce00078e00ff */
[----:B------:R-:W-:Y:S05]  /*10270*/  WARPSYNC.COLLECTIVE R2, `(.L_x_323) ;  /* 0x00000000020c7348 */ /* 0x000fea0003c00000 */
[----:B------:R-:W-:Y:S02]  /*10280*/  ELECT P1, UR62, PT ;  /* 0x00000000003e782f */ /* 0x000fe40003820000 */
[----:B------:R-:W-:Y:S01]  /*10290*/  MOV R2, UR62 ;  /* 0x0000003e00027c02 */ /* 0x000fe20008000f00 */
[----:B------:R-:W-:Y:S10]  /*102a0*/  ENDCOLLECTIVE ;  /* 0x000000000000791b */ /* 0x000ff40003800000 */
.L_x_323:
[----:B------:R-:W-:Y:S05]  /*102b0*/  BSYNC B0 ;  /* 0x0000000000007941 */ /* 0x000fea0003800000 */
.L_x_322:
[----:B------:R-:W-:Y:S01]  /*102c0*/  PLOP3.LUT P0, PT, P1, PT, PT, 0x80, 0x0 ;  /* 0x000000000000781c */ /* 0x000fe20000f0f070 */
[----:B------:R-:W-:-:S12]  /*102d0*/  BRA `(.L_x_324) ;  /* 0xfffffff800b87947 */ /* 0x000fd8000383ffff */
.L_x_314:
[----:B0-----:R0:W1:Y:S02]  /*102e0*/  SYNCS.PHASECHK.TRANS64.TRYWAIT P0, [R7+URZ], R2 ;  /* 0x00000002070075a7 */ /* 0x001064000800017f */
[----:B-1----:R-:W-:Y:S05]  /*102f0*/  @!P0 NANOSLEEP.SYNCS 0x989680 ;  /* 0x009896800000895d */ /* 0x002fea0003900000 */
[----:B------:R-:W1:Y:S02]  /*10300*/  @!P0 SYNCS.PHASECHK.TRANS64 P0, [R7+URZ], R2 ;  /* 0x00000002070085a7 */ /* 0x000e64000800007f */
[----:B-1----:R-:W-:Y:S05]  /*10310*/  @!P0 BRA `(.L_x_314) ;  /* 0xfffffffc00f08947 */ /* 0x002fea000383ffff */
[----:B------:R-:W-:Y:S05]  /*10320*/  BRA `(.L_x_325) ;  /* 0xfffffff800fc7947 */ /* 0x000fea000383ffff */
.L_x_315:
[----:B0-----:R0:W1:Y:S02]  /*10330*/  SYNCS.PHASECHK.TRANS64.TRYWAIT P0, [R9+URZ], R4 ;  /* 0x00000004090075a7 */ /* 0x001064000800017f */
[----:B-1----:R-:W-:Y:S05]  /*10340*/  @!P0 NANOSLEEP.SYNCS 0x989680 ;  /* 0x009896800000895d */ /* 0x002fea0003900000 */
[----:B------:R-:W1:Y:S02]  /*10350*/  @!P0 SYNCS.PHASECHK.TRANS64 P0, [R9+URZ], R4 ;  /* 0x00000004090085a7 */ /* 0x000e64000800007f */
[----:B-1----:R-:W-:Y:S05]  /*10360*/  @!P0 BRA `(.L_x_315) ;  /* 0xfffffffc00f08947 */ /* 0x002fea000383ffff */
[----:B------:R-:W-:Y:S05]  /*10370*/  BRA `(.L_x_326) ;  /* 0xfffffffc000c7947 */ /* 0x000fea000383ffff */
.L_x_316:
[----:B-1----:R1:W2:Y:S02]  /*10380*/  SYNCS.PHASECHK.TRANS64.TRYWAIT P0, [R6+URZ], R5 ;  /* 0x00000005060075a7 */ /* 0x0022a4000800017f */
[----:B--2---:R-:W-:Y:S05]  /*10390*/  @!P0 NANOSLEEP.SYNCS 0x989680 ;  /* 0x009896800000895d */ /* 0x004fea0003900000 */
[----:B------:R-:W2:Y:S02]  /*103a0*/  @!P0 SYNCS.PHASECHK.TRANS64 P0, [R6+URZ], R5 ;  /* 0x00000005060085a7 */ /* 0x000ea4000800007f */
[----:B--2---:R-:W-:Y:S05]  /*103b0*/  @!P0 BRA `(.L_x_316) ;  /* 0xfffffffc00f08947 */ /* 0x004fea000383ffff */
[----:B------:R-:W-:Y:S05]  /*103c0*/  BRA `(.L_x_327) ;  /* 0xfffffffc00147947 */ /* 0x000fea000383ffff */
.L_x_328:
[----:B------:R-:W-:-:S00]  /*103d0*/  BRA `(.L_x_328) ;  /* 0xfffffffc00fc7947 */ /* 0x000fc0000383ffff */
[----:B------:R-:W-:-:S00]  /*103e0*/  NOP ;  /* 0x0000000000007918 */ /* 0x000fc00000000000 */
        /* <DEDUP_REMOVED lines=9> */
.L_x_329:


//--------------------- .nv.shared._ZN7cutlass13device_kernelINS_4gemm6kernel13GemmUniversalIN4cute5tupleIJiiiiEEENS1_10collective13CollectiveMmaINS1_37MainloopSm90TmaGmmaWarpSpecializedFP8ILi4ENS5_IJNS4_1CILi1EEESB_SB_EEENS1_35KernelTmaWarpSpecializedCooperativeEEENS5_IJNSA_ILi256EEENSA_ILi128EEENSA_ILi32EEEEEENS_12float_e5m2_tENS5_IJlSB_lEEESJ_SK_NS4_8TiledMMAINS4_8MMA_AtomIJNS4_4SM904GMMA31MMA_64x128x32_F32E5M2E5M2_SS_TNILNSO_7ScaleInE1ELSQ_1EEEEEENS4_6LayoutINS5_IJNSA_ILi2EEESB_SB_EEENS5_IJSB_NSA_ILi0EEESW_EEEEENS5_IJNS4_10UnderscoreESZ_SZ_EEEEENS4_13SM90_TMA_LOADENS4_14ComposedLayoutINS4_7SwizzleILi1ELi4ELi3EEENS4_18smem_ptr_flag_bitsILi8EEENST_INS5_IJNSA_ILi8EEESH_EEENS5_IJSH_SB_EEEEEEEvNS4_8identityES12_S1C_vS1D_EENS_8epilogue10collective6detail29Sm90TmaWarpSpecializedAdapterINS1G_15DefaultEpilogueISJ_SK_SK_NS1F_6thread17LinearCombinationISJ_Li1EffLNS1K_9ScaleType4KindE0ELNS_15FloatRoundStyleE2ESJ_EENS1_15EpilogueDefaultEEEEEvvEEEEvNT_6ParamsE --------------------------
	.section	.nv.shared._ZN7cutlass13device_kernelINS_4gemm6kernel13GemmUniversalIN4cute5tupleIJiiiiEEENS1_10collective13CollectiveMmaINS1_37MainloopSm90TmaGmmaWarpSpecializedFP8ILi4ENS5_IJNS4_1CILi1EEESB_SB_EEENS1_35KernelTmaWarpSpecializedCooperativeEEENS5_IJNSA_ILi256EEENSA_ILi128EEENSA_ILi32EEEEEENS_12float_e5m2_tENS5_IJlSB_lEEESJ_SK_NS4_8TiledMMAINS4_8MMA_AtomIJNS4_4SM904GMMA31MMA_64x128x32_F32E5M2E5M2_SS_TNILNSO_7ScaleInE1ELSQ_1EEEEEENS4_6LayoutINS5_IJNSA_ILi2EEESB_SB_EEENS5_IJSB_NSA_ILi0EEESW_EEEEENS5_IJNS4_10UnderscoreESZ_SZ_EEEEENS4_13SM90_TMA_LOADENS4_14ComposedLayoutINS4_7SwizzleILi1ELi4ELi3EEENS4_18smem_ptr_flag_bitsILi8EEENST_INS5_IJNSA_ILi8EEESH_EEENS5_IJSH_SB_EEEEEEEvNS4_8identityES12_S1C_vS1D_EENS_8epilogue10collective6detail29Sm90TmaWarpSpecializedAdapterINS1G_15DefaultEpilogueISJ_SK_SK_NS1F_6thread17LinearCombinationISJ_Li1EffLNS1K_9ScaleType4KindE0ELNS_15FloatRoundStyleE2ESJ_EENS1_15EpilogueDefaultEEEEEvvEEEEvNT_6ParamsE,"aw",@nobits
	.sectionflags	@""
	.align	16
	.zero		1024


//--------------------- .nv.shared.reserved.0     --------------------------
	.section	.nv.shared.reserved.0,"aw",@nobits
	.weak		__nv_reservedSMEM_offset_0_alias
	.size		__nv_reservedSMEM_offset_0_alias, 0, 0
	.other		__nv_reservedSMEM_offset_0_alias,@"STO_CUDA_RESERVED_SHARED STV_DEFAULT"
__nv_reservedSMEM_offset_0_alias:
	.zero		0


//--------------------- .nv.global                --------------------------
	.section	.nv.global,"aw",@nobits
.nv.global:
	.type		_ZN40_INTERNAL_c742d588_4_k_cu_757eb120_246114cute1_E,@object
	.size		_ZN40_INTERNAL_c742d588_4_k_cu_757eb120_246114cute1_E,(_ZN40_INTERNAL_c742d588_4_k_cu_757eb120_246114cuda3std3__45__cpo6cbeginE - _ZN40_INTERNAL_c742d588_4_k_cu_757eb120_246114cute1_E)
_ZN40_INTERNAL_c742d588_4_k_cu_757eb120_246114cute1_E:
	.zero		1
	.type		_ZN40_INTERNAL_c742d588_4_k_cu_757eb120_246114cuda3std3__45__cpo6cbeginE,@object
	.size		_ZN40_INTERNAL_c742d588_4_k_cu_757eb120_246114cuda3std3__45__cpo6cbeginE,(_ZN40_INTERNAL_c742d588_4_k_cu_757eb120_246114cuda3std3__48in_placeE - _ZN40_INTERNAL_c742d588_4_k_cu_757eb120_246114cuda3std3__45__cpo6cbeginE)
_ZN40_INTERNAL_c742d588_4_k_cu_757eb120_246114cuda3std3__45__cpo6cbeginE:
	.zero		1
	.type		_ZN40_INTERNAL_c742d588_4_k_cu_757eb120_246114cuda3std3__48in_placeE,@object
	.size		_ZN40_INTERNAL_c742d588_4_k_cu_757eb120_246114cuda3std3__48in_placeE,(_ZN40_INTERNAL_c742d588_4_k_cu_757eb120_246114cuda3std6ranges3__45__cpo9iter_moveE - _ZN40_INTERNAL_c742d588_4_k_cu_757eb120_246114cuda3std3__48in_placeE)
_ZN40_INTERNAL_c742d588_4_k_cu_757eb120_246114cuda3std3__48in_placeE:
	.zero		1
	.type		_ZN40_INTERNAL_c742d588_4_k_cu_757eb120_246114cuda3std6ranges3__45__cpo9iter_moveE,@object
	.size		_ZN40_INTERNAL_c742d588_4_k_cu_757eb120_246114cuda3std6ranges3__45__cpo9iter_moveE,(_ZN40_INTERNAL_c742d588_4_k_cu_757eb120_246114cuda3std3__45__cpo5beginE - _ZN40_INTERNAL_c742d588_4_k_cu_757eb120_246114cuda3std6ranges3__45__cpo9iter_moveE)
_ZN40_INTERNAL_c742d588_4_k_cu_757eb120_246114cuda3std6ranges3__45__cpo9iter_moveE:
	.zero		1
	.type		_ZN40_INTERNAL_c742d588_4_k_cu_757eb120_246114cuda3std3__45__cpo5beginE,@object
	.size		_ZN40_INTERNAL_c742d588_4_k_cu_757eb120_246114cuda3std3__45__cpo5beginE,(_ZN40_INTERNAL_c742d588_4_k_cu_757eb120_246114cuda3std3__442_GLOBAL__N__c742d588_4_k_cu_757eb120_246116ignoreE - _ZN40_INTERNAL_c742d588_4_k_cu_757eb120_246114cuda3std3__45__cpo5beginE)
_ZN40_INTERNAL_c742d588_4_k_cu_757eb120_246114cuda3std3__45__cpo5beginE:
	.zero		1
	.type		_ZN40_INTERNAL_c742d588_4_k_cu_757eb120_246114cuda3std3__442_GLOBAL__N__c742d588_4_k_cu_757eb120_246116ignoreE,@object
	.size		_ZN40_INTERNAL_c742d588_4_k_cu_757eb120_246114cuda3std3__442_GLOBAL__N__c742d588_4_k_cu_757eb120_246116ignoreE,(_ZN40_INTERNAL_c742d588_4_k_cu_757eb120_246114cute7productE - _ZN40_INTERNAL_c742d588_4_k_cu_757eb120_246114cuda3std3__442_GLOBAL__N__c742d588_4_k_cu_757eb120_246116ignoreE)
_ZN40_INTERNAL_c742d588_4_k_cu_757eb120_246114cuda3std3__442_GLOBAL__N__c742d588_4_k_cu_757eb120_246116ignoreE:
	.zero		1
	.type		_ZN40_INTERNAL_c742d588_4_k_cu_757eb120_246114cute7productE,@object
	.size		_ZN40_INTERNAL_c742d588_4_k_cu_757eb120_246114cute7productE,(_ZN40_INTERNAL_c742d588_4_k_cu_757eb120_246114cuda3std3__45__cpo3endE - _ZN40_INTERNAL_c742d588_4_k_cu_757eb120_246114cute7productE)
_ZN40_INTERNAL_c742d588_4_k_cu_757eb120_246114cute7productE:
	.zero		1
	.type		_ZN40_INTERNAL_c742d588_4_k_cu_757eb120_246114cuda3std3__45__cpo3endE,@object
	.size		_ZN40_INTERNAL_c742d588_4_k_cu_757eb120_246114cuda3std3__45__cpo3endE,(_ZN40_INTERNAL_c742d588_4_k_cu_757eb120_246114cuda3std3__419piecewise_constructE - _ZN40_INTERNAL_c742d588_4_k_cu_757eb120_246114cuda3std3__45__cpo3endE)
_ZN40_INTERNAL_c742d588_4_k_cu_757eb120_246114cuda3std3__45__cpo3endE:
	.zero		1
	.type		_ZN40_INTERNAL_c742d588_4_k_cu_757eb120_246114cuda3std3__419piecewise_constructE,@object
	.size		_ZN40_INTERNAL_c742d588_4_k_cu_757eb120_246114cuda3std3__419piecewise_constructE,(_ZN40_INTERNAL_c742d588_4_k_cu_757eb120_246114cuda3std3__45__cpo4cendE - _ZN40_INTERNAL_c742d588_4_k_cu_757eb120_246114cuda3std3__419piecewise_constructE)
_ZN40_INTERNAL_c742d588_4_k_cu_757eb120_246114cuda3std3__419piecewise_constructE:
	.zero		1
	.type		_ZN40_INTERNAL_c742d588_4_k_cu_757eb120_246114cuda3std3__45__cpo4cendE,@object
	.size		_ZN40_INTERNAL_c742d588_4_k_cu_757eb120_246114cuda3std3__45__cpo4cendE,(_ZN40_INTERNAL_c742d588_4_k_cu_757eb120_246114cuda3std6ranges3__45__cpo4swapE - _ZN40_INTERNAL_c742d588_4_k_cu_757eb120_246114cuda3std3__45__cpo4cendE)
_ZN40_INTERNAL_c742d588_4_k_cu_757eb120_246114cuda3std3__45__cpo4cendE:
	.zero		1
	.type		_ZN40_INTERNAL_c742d588_4_k_cu_757eb120_246114cuda3std6ranges3__45__cpo4swapE,@object
	.size		_ZN40_INTERNAL_c742d588_4_k_cu_757eb120_246114cuda3std6ranges3__45__cpo4swapE,(.L_7 - _ZN40_INTERNAL_c742d588_4_k_cu_757eb120_246114cuda3std6ranges3__45__cpo4swapE)
_ZN40_INTERNAL_c742d588_4_k_cu_757eb120_246114cuda3std6ranges3__45__cpo4swapE:
	.zero		1
.L_7:


//--------------------- .nv.constant0._ZN7cutlass13device_kernelINS_4gemm6kernel13GemmUniversalIN4cute5tupleIJiiiiEEENS1_10collective13CollectiveMmaINS1_37MainloopSm90TmaGmmaWarpSpecializedFP8ILi4ENS5_IJNS4_1CILi1EEESB_SB_EEENS1_35KernelTmaWarpSpecializedCooperativeEEENS5_IJNSA_ILi256EEENSA_ILi128EEENSA_ILi32EEEEEENS_12float_e5m2_tENS5_IJlSB_lEEESJ_SK_NS4_8TiledMMAINS4_8MMA_AtomIJNS4_4SM904GMMA31MMA_64x128x32_F32E5M2E5M2_SS_TNILNSO_7ScaleInE1ELSQ_1EEEEEENS4_6LayoutINS5_IJNSA_ILi2EEESB_SB_EEENS5_IJSB_NSA_ILi0EEESW_EEEEENS5_IJNS4_10UnderscoreESZ_SZ_EEEEENS4_13SM90_TMA_LOADENS4_14ComposedLayoutINS4_7SwizzleILi1ELi4ELi3EEENS4_18smem_ptr_flag_bitsILi8EEENST_INS5_IJNSA_ILi8EEESH_EEENS5_IJSH_SB_EEEEEEEvNS4_8identityES12_S1C_vS1D_EENS_8epilogue10collective6detail29Sm90TmaWarpSpecializedAdapterINS1G_15DefaultEpilogueISJ_SK_SK_NS1F_6thread17LinearCombinationISJ_Li1EffLNS1K_9ScaleType4KindE0ELNS_15FloatRoundStyleE2ESJ_EENS1_15EpilogueDefaultEEEEEvvEEEEvNT_6ParamsE --------------------------
	.section	.nv.constant0._ZN7cutlass13device_kernelINS_4gemm6kernel13GemmUniversalIN4cute5tupleIJiiiiEEENS1_10collective13CollectiveMmaINS1_37MainloopSm90TmaGmmaWarpSpecializedFP8ILi4ENS5_IJNS4_1CILi1EEESB_SB_EEENS1_35KernelTmaWarpSpecializedCooperativeEEENS5_IJNSA_ILi256EEENSA_ILi128EEENSA_ILi32EEEEEENS_12float_e5m2_tENS5_IJlSB_lEEESJ_SK_NS4_8TiledMMAINS4_8MMA_AtomIJNS4_4SM904GMMA31MMA_64x128x32_F32E5M2E5M2_SS_TNILNSO_7ScaleInE1ELSQ_1EEEEEENS4_6LayoutINS5_IJNSA_ILi2EEESB_SB_EEENS5_IJSB_NSA_ILi0EEESW_EEEEENS5_IJNS4_10UnderscoreESZ_SZ_EEEEENS4_13SM90_TMA_LOADENS4_14ComposedLayoutINS4_7SwizzleILi1ELi4ELi3EEENS4_18smem_ptr_flag_bitsILi8EEENST_INS5_IJNSA_ILi8EEESH_EEENS5_IJSH_SB_EEEEEEEvNS4_8identityES12_S1C_vS1D_EENS_8epilogue10collective6detail29Sm90TmaWarpSpecializedAdapterINS1G_15DefaultEpilogueISJ_SK_SK_NS1F_6thread17LinearCombinationISJ_Li1EffLNS1K_9ScaleType4KindE0ELNS_15FloatRoundStyleE2ESJ_EENS1_15EpilogueDefaultEEEEEvvEEEEvNT_6ParamsE,"a",@progbits
	.sectionflags	@""
	.align	4
.nv.constant0._ZN7cutlass13device_kernelINS_4gemm6kernel13GemmUniversalIN4cute5tupleIJiiiiEEENS1_10collective13CollectiveMmaINS1_37MainloopSm90TmaGmmaWarpSpecializedFP8ILi4ENS5_IJNS4_1CILi1EEESB_SB_EEENS1_35KernelTmaWarpSpecializedCooperativeEEENS5_IJNSA_ILi256EEENSA_ILi128EEENSA_ILi32EEEEEENS_12float_e5m2_tENS5_IJlSB_lEEESJ_SK_NS4_8TiledMMAINS4_8MMA_AtomIJNS4_4SM904GMMA31MMA_64x128x32_F32E5M2E5M2_SS_TNILNSO_7ScaleInE1ELSQ_1EEEEEENS4_6LayoutINS5_IJNSA_ILi2EEESB_SB_EEENS5_IJSB_NSA_ILi0EEESW_EEEEENS5_IJNS4_10UnderscoreESZ_SZ_EEEEENS4_13SM90_TMA_LOADENS4_14ComposedLayoutINS4_7SwizzleILi1ELi4ELi3EEENS4_18smem_ptr_flag_bitsILi8EEENST_INS5_IJNSA_ILi8EEESH_EEENS5_IJSH_SB_EEEEEEEvNS4_8identityES12_S1C_vS1D_EENS_8epilogue10collective6detail29Sm90TmaWarpSpecializedAdapterINS1G_15DefaultEpilogueISJ_SK_SK_NS1F_6thread17LinearCombinationISJ_Li1EffLNS1K_9ScaleType4KindE0ELNS_15FloatRoundStyleE2ESJ_EENS1_15EpilogueDefaultEEEEEvvEEEEvNT_6ParamsE:
	.zero		1664


//--------------------- SYMBOLS --------------------------

	.type		.nv.reservedSmem.offset0,@object
	.size		.nv.reservedSmem.offset0,0x4
